	.target	sm_100a

	.elftype	@"ET_EXEC"


//--------------------- .note.nv.tkinfo           --------------------------
	.section	.note.nv.tkinfo,"",@"SHT_NOTE"
	.sectionflags	@"SHF_NOTE_NV_TKINFO"
	.tkinfo
        /*0018*/ 	.word	0x00000002
        /*0030*/ 	.string	""
        /*0030*/ 	.string	"ptxas"
        /*0030*/ 	.string	"Cuda compilation tools, release 13.0, V13.0.88"
        /*0030*/ 	.string	"Build cuda_13.0.r13.0/compiler.36424714_0"
        /*0030*/ 	.string	"-arch sm_100a -m 64 "



//--------------------- .note.nv.cuinfo           --------------------------
	.section	.note.nv.cuinfo,"",@"SHT_NOTE"
	.sectionflags	@"SHF_NOTE_NV_CUINFO"
        /*0018*/ 	.short	0x0002
        /*001a*/ 	.short	0x0064
        /*001c*/ 	.short	0x0082
	.zero		2


//--------------------- .nv.info                  --------------------------
	.section	.nv.info,"",@"SHT_CUDA_INFO"
	.align	4


	//----- nvinfo : EIATTR_REGCOUNT
	.align		4
        /*0000*/ 	.byte	0x04, 0x2f
        /*0002*/ 	.short	(.L_19 - .L_18)
	.align		4
.L_18:
        /*0004*/ 	.word	index@(_ZN7cutlass13device_kernelINS_4gemm6kernel13GemmUniversalIN4cute5tupleIJiiiiEEENS1_10collective13CollectiveMmaINS1_35MainloopSm100TmaUmmaWarpSpecializedILi2ELi2ELi4ENS5_IJNS4_1CILi1EEESB_SB_EEEEENS5_IJNSA_ILi64EEENSA_ILi128EEESF_EEEfNS5_IJlSB_lEEEfNS5_IJSB_llEEENS4_8TiledMMAINS4_8MMA_AtomIJNS4_17SM100_MMA_TF32_SSINS_10tfloat32_tESM_fLi64ELi128ELNS4_4UMMA5MajorE0ELSO_1ELNSN_7ScaleInE0ELSP_0EEEEEENS4_6LayoutISC_NS5_IJNSA_ILi0EEEST_ST_EEEEENS5_IJNS4_10UnderscoreESW_SW_EEEEENS4_13SM90_TMA_LOADENS4_14ComposedLayoutINS4_7SwizzleILi3ELi4ELi3EEENS4_18smem_ptr_flag_bitsILi32EEENSS_INS5_IJNSA_ILi8EEENSA_ILi32EEEEEENS5_IJS16_SB_EEEEEEEvNS4_8identityESZ_NS10_INS11_ILi2ELi5ELi2EEES14_NSS_INS5_IJS16_NSA_ILi4EEEEEENS5_IJSB_S16_EEEEEEEvS1B_EENS_8epilogue10collective18CollectiveEpilogueINS1J_23Sm100TmaWarpSpecializedILi4ELi2ELi16ELb1ELb0EEEJSG_NS5_IJNSS_ISE_SB_EENSS_IS16_SB_EEEEEfSH_fSH_NS1J_6fusion15FusionCallbacksIS1N_NS1R_17LinearCombinationIffffLNS_15FloatRoundStyleE2EEESG_S1Q_JEEENS4_5SM1004TMEM4LOAD26SM100_TMEM_LOAD_16dp128b8xESZ_S1A_NS4_17SM75_U32x4_LDSM_NENS4_14SM90_TMA_STOREES1A_NS4_17SM90_U32x4_STSM_NENS4_39AutoVectorizingCopyWithAssumedAlignmentILi128EEEEEEvvEEEEvNT_6ParamsE)
        /*0008*/ 	.word	0x0000005f


	//----- nvinfo : EIATTR_FRAME_SIZE
	.align		4
.L_19:
        /*000c*/ 	.byte	0x04, 0x11
        /*000e*/ 	.short	(.L_21 - .L_20)
	.align		4
.L_20:
        /*0010*/ 	.word	index@($__internal_2_$__cuda_sm10x_tcgen05_guardrail_trap_unallocated_columns_being_dealloced)
        /*0014*/ 	.word	0x00000000


	//----- nvinfo : EIATTR_FRAME_SIZE
	.align		4
.L_21:
        /*0018*/ 	.byte	0x04, 0x11
        /*001a*/ 	.short	(.L_23 - .L_22)
	.align		4
.L_22:
        /*001c*/ 	.word	index@($__internal_1_$__cuda_sm10x_tcgen05_guardrail_trap_phase_invalid_during_alloc)
        /*0020*/ 	.word	0x00000000


	//----- nvinfo : EIATTR_FRAME_SIZE
	.align		4
.L_23:
        /*0024*/ 	.byte	0x04, 0x11
        /*0026*/ 	.short	(.L_25 - .L_24)
	.align		4
.L_24:
        /*0028*/ 	.word	index@($__internal_0_$__cuda_sm10x_tcgen05_guardrail_trap_col_being_dealloced_not_returned_by_alloc)
        /*002c*/ 	.word	0x00000000


	//----- nvinfo : EIATTR_FRAME_SIZE
	.align		4
.L_25:
        /*0030*/ 	.byte	0x04, 0x11
        /*0032*/ 	.short	(.L_27 - .L_26)
	.align		4
.L_26:
        /*0034*/ 	.word	index@(_ZN7cutlass13device_kernelINS_4gemm6kernel13GemmUniversalIN4cute5tupleIJiiiiEEENS1_10collective13CollectiveMmaINS1_35MainloopSm100TmaUmmaWarpSpecializedILi2ELi2ELi4ENS5_IJNS4_1CILi1EEESB_SB_EEEEENS5_IJNSA_ILi64EEENSA_ILi128EEESF_EEEfNS5_IJlSB_lEEEfNS5_IJSB_llEEENS4_8TiledMMAINS4_8MMA_AtomIJNS4_17SM100_MMA_TF32_SSINS_10tfloat32_tESM_fLi64ELi128ELNS4_4UMMA5MajorE0ELSO_1ELNSN_7ScaleInE0ELSP_0EEEEEENS4_6LayoutISC_NS5_IJNSA_ILi0EEEST_ST_EEEEENS5_IJNS4_10UnderscoreESW_SW_EEEEENS4_13SM90_TMA_LOADENS4_14ComposedLayoutINS4_7SwizzleILi3ELi4ELi3EEENS4_18smem_ptr_flag_bitsILi32EEENSS_INS5_IJNSA_ILi8EEENSA_ILi32EEEEEENS5_IJS16_SB_EEEEEEEvNS4_8identityESZ_NS10_INS11_ILi2ELi5ELi2EEES14_NSS_INS5_IJS16_NSA_ILi4EEEEEENS5_IJSB_S16_EEEEEEEvS1B_EENS_8epilogue10collective18CollectiveEpilogueINS1J_23Sm100TmaWarpSpecializedILi4ELi2ELi16ELb1ELb0EEEJSG_NS5_IJNSS_ISE_SB_EENSS_IS16_SB_EEEEEfSH_fSH_NS1J_6fusion15FusionCallbacksIS1N_NS1R_17LinearCombinationIffffLNS_15FloatRoundStyleE2EEESG_S1Q_JEEENS4_5SM1004TMEM4LOAD26SM100_TMEM_LOAD_16dp128b8xESZ_S1A_NS4_17SM75_U32x4_LDSM_NENS4_14SM90_TMA_STOREES1A_NS4_17SM90_U32x4_STSM_NENS4_39AutoVectorizingCopyWithAssumedAlignmentILi128EEEEEEvvEEEEvNT_6ParamsE)
        /*0038*/ 	.word	0x00000000


	//----- nvinfo : EIATTR_MIN_STACK_SIZE
	.align		4
.L_27:
        /*003c*/ 	.byte	0x04, 0x12
        /*003e*/ 	.short	(.L_29 - .L_28)
	.align		4
.L_28:
        /*0040*/ 	.word	index@(_ZN7cutlass13device_kernelINS_4gemm6kernel13GemmUniversalIN4cute5tupleIJiiiiEEENS1_10collective13CollectiveMmaINS1_35MainloopSm100TmaUmmaWarpSpecializedILi2ELi2ELi4ENS5_IJNS4_1CILi1EEESB_SB_EEEEENS5_IJNSA_ILi64EEENSA_ILi128EEESF_EEEfNS5_IJlSB_lEEEfNS5_IJSB_llEEENS4_8TiledMMAINS4_8MMA_AtomIJNS4_17SM100_MMA_TF32_SSINS_10tfloat32_tESM_fLi64ELi128ELNS4_4UMMA5MajorE0ELSO_1ELNSN_7ScaleInE0ELSP_0EEEEEENS4_6LayoutISC_NS5_IJNSA_ILi0EEEST_ST_EEEEENS5_IJNS4_10UnderscoreESW_SW_EEEEENS4_13SM90_TMA_LOADENS4_14ComposedLayoutINS4_7SwizzleILi3ELi4ELi3EEENS4_18smem_ptr_flag_bitsILi32EEENSS_INS5_IJNSA_ILi8EEENSA_ILi32EEEEEENS5_IJS16_SB_EEEEEEEvNS4_8identityESZ_NS10_INS11_ILi2ELi5ELi2EEES14_NSS_INS5_IJS16_NSA_ILi4EEEEEENS5_IJSB_S16_EEEEEEEvS1B_EENS_8epilogue10collective18CollectiveEpilogueINS1J_23Sm100TmaWarpSpecializedILi4ELi2ELi16ELb1ELb0EEEJSG_NS5_IJNSS_ISE_SB_EENSS_IS16_SB_EEEEEfSH_fSH_NS1J_6fusion15FusionCallbacksIS1N_NS1R_17LinearCombinationIffffLNS_15FloatRoundStyleE2EEESG_S1Q_JEEENS4_5SM1004TMEM4LOAD26SM100_TMEM_LOAD_16dp128b8xESZ_S1A_NS4_17SM75_U32x4_LDSM_NENS4_14SM90_TMA_STOREES1A_NS4_17SM90_U32x4_STSM_NENS4_39AutoVectorizingCopyWithAssumedAlignmentILi128EEEEEEvvEEEEvNT_6ParamsE)
        /*0044*/ 	.word	0x00000000
.L_29:


//--------------------- .nv.compat                --------------------------
	.section	.nv.compat,"",@"SHT_CUDA_COMPAT_INFO"
	.align	4
        /*0000*/ 	.byte	0x02, 0x09, 0x01, 0x00, 0x02, 0x02, 0x02, 0x00, 0x02, 0x05, 0x05, 0x00, 0x03, 0x07, 0x01, 0x01
        /*0010*/ 	.byte	0x02, 0x03, 0x01, 0x00, 0x02, 0x06, 0x01, 0x00, 0x04, 0x0b, 0x08, 0x00, 0x09, 0x00, 0x00, 0x00
        /*0020*/ 	.byte	0x00, 0x00, 0x00, 0x00


//--------------------- .nv.info._ZN7cutlass13device_kernelINS_4gemm6kernel13GemmUniversalIN4cute5tupleIJiiiiEEENS1_10collective13CollectiveMmaINS1_35MainloopSm100TmaUmmaWarpSpecializedILi2ELi2ELi4ENS5_IJNS4_1CILi1EEESB_SB_EEEEENS5_IJNSA_ILi64EEENSA_ILi128EEESF_EEEfNS5_IJlSB_lEEEfNS5_IJSB_llEEENS4_8TiledMMAINS4_8MMA_AtomIJNS4_17SM100_MMA_TF32_SSINS_10tfloat32_tESM_fLi64ELi128ELNS4_4UMMA5MajorE0ELSO_1ELNSN_7ScaleInE0ELSP_0EEEEEENS4_6LayoutISC_NS5_IJNSA_ILi0EEEST_ST_EEEEENS5_IJNS4_10UnderscoreESW_SW_EEEEENS4_13SM90_TMA_LOADENS4_14ComposedLayoutINS4_7SwizzleILi3ELi4ELi3EEENS4_18smem_ptr_flag_bitsILi32EEENSS_INS5_IJNSA_ILi8EEENSA_ILi32EEEEEENS5_IJS16_SB_EEEEEEEvNS4_8identityESZ_NS10_INS11_ILi2ELi5ELi2EEES14_NSS_INS5_IJS16_NSA_ILi4EEEEEENS5_IJSB_S16_EEEEEEEvS1B_EENS_8epilogue10collective18CollectiveEpilogueINS1J_23Sm100TmaWarpSpecializedILi4ELi2ELi16ELb1ELb0EEEJSG_NS5_IJNSS_ISE_SB_EENSS_IS16_SB_EEEEEfSH_fSH_NS1J_6fusion15FusionCallbacksIS1N_NS1R_17LinearCombinationIffffLNS_15FloatRoundStyleE2EEESG_S1Q_JEEENS4_5SM1004TMEM4LOAD26SM100_TMEM_LOAD_16dp128b8xESZ_S1A_NS4_17SM75_U32x4_LDSM_NENS4_14SM90_TMA_STOREES1A_NS4_17SM90_U32x4_STSM_NENS4_39AutoVectorizingCopyWithAssumedAlignmentILi128EEEEEEvvEEEEvNT_6ParamsE --------------------------
	.section	.nv.info._ZN7cutlass13device_kernelINS_4gemm6kernel13GemmUniversalIN4cute5tupleIJiiiiEEENS1_10collective13CollectiveMmaINS1_35MainloopSm100TmaUmmaWarpSpecializedILi2ELi2ELi4ENS5_IJNS4_1CILi1EEESB_SB_EEEEENS5_IJNSA_ILi64EEENSA_ILi128EEESF_EEEfNS5_IJlSB_lEEEfNS5_IJSB_llEEENS4_8TiledMMAINS4_8MMA_AtomIJNS4_17SM100_MMA_TF32_SSINS_10tfloat32_tESM_fLi64ELi128ELNS4_4UMMA5MajorE0ELSO_1ELNSN_7ScaleInE0ELSP_0EEEEEENS4_6LayoutISC_NS5_IJNSA_ILi0EEEST_ST_EEEEENS5_IJNS4_10UnderscoreESW_SW_EEEEENS4_13SM90_TMA_LOADENS4_14ComposedLayoutINS4_7SwizzleILi3ELi4ELi3EEENS4_18smem_ptr_flag_bitsILi32EEENSS_INS5_IJNSA_ILi8EEENSA_ILi32EEEEEENS5_IJS16_SB_EEEEEEEvNS4_8identityESZ_NS10_INS11_ILi2ELi5ELi2EEES14_NSS_INS5_IJS16_NSA_ILi4EEEEEENS5_IJSB_S16_EEEEEEEvS1B_EENS_8epilogue10collective18CollectiveEpilogueINS1J_23Sm100TmaWarpSpecializedILi4ELi2ELi16ELb1ELb0EEEJSG_NS5_IJNSS_ISE_SB_EENSS_IS16_SB_EEEEEfSH_fSH_NS1J_6fusion15FusionCallbacksIS1N_NS1R_17LinearCombinationIffffLNS_15FloatRoundStyleE2EEESG_S1Q_JEEENS4_5SM1004TMEM4LOAD26SM100_TMEM_LOAD_16dp128b8xESZ_S1A_NS4_17SM75_U32x4_LDSM_NENS4_14SM90_TMA_STOREES1A_NS4_17SM90_U32x4_STSM_NENS4_39AutoVectorizingCopyWithAssumedAlignmentILi128EEEEEEvvEEEEvNT_6ParamsE,"",@"SHT_CUDA_INFO"
	.sectionflags	@""
	.align	4


	//----- nvinfo : EIATTR_CUDA_API_VERSION
	.align		4
        /*0000*/ 	.byte	0x04, 0x37
        /*0002*/ 	.short	(.L_31 - .L_30)
.L_30:
        /*0004*/ 	.word	0x00000082


	//----- nvinfo : EIATTR_KPARAM_INFO
	.align		4
.L_31:
        /*0008*/ 	.byte	0x04, 0x17
        /*000a*/ 	.short	(.L_33 - .L_32)
.L_32:
        /*000c*/ 	.word	0x00000000
        /*0010*/ 	.short	0x0000
        /*0012*/ 	.short	0x0000
        /*0014*/ 	.byte	0x00, 0xf0, 0x01, 0x20


	//----- nvinfo : EIATTR_AT_ENTRY_FRAGMENTS
	.align		4
.L_33:
        /*0018*/ 	.byte	0x04, 0x4f
        /*001a*/ 	.short	(.L_35 - .L_34)


	//   ....[0]....
.L_34:
        /*001c*/ 	.word	0x00000006


	//----- nvinfo : EIATTR_RESERVED_SMEM_USED
	.align		4
.L_35:
        /*0020*/ 	.byte	0x01, 0x41
	.zero		2


	//----- nvinfo : EIATTR_SPARSE_MMA_MASK
	.align		4
        /*0024*/ 	.byte	0x03, 0x50
        /*0026*/ 	.short	0x0000


	//----- nvinfo : EIATTR_TCGEN05_1CTA_USED
	.align		4
        /*0028*/ 	.byte	0x01, 0x51
	.zero		2


	//----- nvinfo : EIATTR_MAXREG_COUNT
	.align		4
        /*002c*/ 	.byte	0x03, 0x1b
        /*002e*/ 	.short	0x00ff


	//----- nvinfo : EIATTR_NUM_BARRIERS
	.align		4
        /*0030*/ 	.byte	0x02, 0x4c
        /*0032*/ 	.byte	0x07
	.zero		1


	//----- nvinfo : EIATTR_EXTERNS
	.align		4
        /*0034*/ 	.byte	0x04, 0x0f
        /*0036*/ 	.short	(.L_37 - .L_36)


	//   ....[0]....
	.align		4
.L_36:
        /*0038*/ 	.word	index@(__assertfail)


	//----- nvinfo : EIATTR_MERCURY_ISA_VERSION
	.align		4
.L_37:
        /*003c*/ 	.byte	0x03, 0x5f
        /*003e*/ 	.short	0x0101


	//----- nvinfo : EIATTR_INT_WARP_WIDE_INSTR_OFFSETS
	.align		4
        /*0040*/ 	.byte	0x04, 0x31
        /*0042*/ 	.short	(.L_39 - .L_38)


	//   ....[0]....
.L_38:
        /*0044*/ 	.word	0x00002370


	//   ....[1]....
        /*0048*/ 	.word	0x000041b0


	//   ....[2]....
        /*004c*/ 	.word	0x000041e0


	//   ....[3]....
        /*0050*/ 	.word	0x00004200


	//   ....[4]....
        /*0054*/ 	.word	0x00004b40


	//   ....[5]....
        /*0058*/ 	.word	0x00004ba0


	//   ....[6]....
        /*005c*/ 	.word	0x00004c90


	//   ....[7]....
        /*0060*/ 	.word	0x00004d00


	//   ....[8]....
        /*0064*/ 	.word	0x00004e10


	//   ....[9]....
        /*0068*/ 	.word	0x00004ea0


	//   ....[10]....
        /*006c*/ 	.word	0x00005070


	//   ....[11]....
        /*0070*/ 	.word	0x00005120


	//----- nvinfo : EIATTR_COOP_GROUP_MASK_REGIDS
	.align		4
.L_39:
        /*0074*/ 	.byte	0x04, 0x29
        /*0076*/ 	.short	(.L_41 - .L_40)


	//   ....[0]....
.L_40:
        /*0078*/ 	.word	0xffffffff


	//   ....[1]....
        /*007c*/ 	.word	0xffffffff


	//   ....[2]....
        /*0080*/ 	.word	0xffffffff


	//   ....[3]....
        /*0084*/ 	.word	0xffffffff


	//   ....[4]....
        /*0088*/ 	.word	0xffffffff


	//   ....[5]....
        /*008c*/ 	.word	0xffffffff


	//   ....[6]....
        /*0090*/ 	.word	0xffffffff


	//   ....[7]....
        /*0094*/ 	.word	0xffffffff


	//   ....[8]....
        /*0098*/ 	.word	0xffffffff


	//   ....[9]....
        /*009c*/ 	.word	0xffffffff


	//   ....[10]....
        /*00a0*/ 	.word	0xffffffff


	//   ....[11]....
        /*00a4*/ 	.word	0xffffffff


	//   ....[12]....
        /*00a8*/ 	.word	0xffffffff


	//----- nvinfo : EIATTR_COOP_GROUP_INSTR_OFFSETS
	.align		4
.L_41:
        /*00ac*/ 	.byte	0x04, 0x28
        /*00ae*/ 	.short	(.L_43 - .L_42)


	//   ....[0]....
.L_42:
        /*00b0*/ 	.word	0x00000090


	//   ....[1]....
        /*00b4*/ 	.word	0x000004d0


	//   ....[2]....
        /*00b8*/ 	.word	0x00000600


	//   ....[3]....
        /*00bc*/ 	.word	0x000007a0


	//   ....[4]....
        /*00c0*/ 	.word	0x000008a0


	//   ....[5]....
        /*00c4*/ 	.word	0x00000a10


	//   ....[6]....
        /*00c8*/ 	.word	0x00000bb0


	//   ....[7]....
        /*00cc*/ 	.word	0x00002240


	//   ....[8]....
        /*00d0*/ 	.word	0x00002f20


	//   ....[9]....
        /*00d4*/ 	.word	0x00003130


	//   ....[10]....
        /*00d8*/ 	.word	0x00003160


	//   ....[11]....
        /*00dc*/ 	.word	0x00004080


	//   ....[12]....
        /*00e0*/ 	.word	0x000042c0


	//----- nvinfo : EIATTR_VRC_CTA_INIT_COUNT
	.align		4
.L_43:
        /*00e4*/ 	.byte	0x02, 0x4a
        /*00e6*/ 	.byte	0x80
	.zero		1


	//----- nvinfo : EIATTR_SYSCALL_OFFSETS
	.align		4
        /*00e8*/ 	.byte	0x04, 0x46
        /*00ea*/ 	.short	(.L_45 - .L_44)


	//   ....[0]....
.L_44:
        /*00ec*/ 	.word	0x00005ca0


	//   ....[1]....
        /*00f0*/ 	.word	0x00005d90


	//   ....[2]....
        /*00f4*/ 	.word	0x000065e0


	//   ....[3]....
        /*00f8*/ 	.word	0x00006da0


	//   ....[4]....
        /*00fc*/ 	.word	0x00007500


	//   ....[5]....
        /*0100*/ 	.word	0x00007c60


	//----- nvinfo : EIATTR_MBARRIER_INSTR_OFFSETS
	.align		4
.L_45:
        /*0104*/ 	.byte	0x04, 0x39
        /*0106*/ 	.short	(.L_47 - .L_46)


	//   ....[0]....
.L_46:
        /*0108*/ 	.word	0x000005b0
        /*010c*/ 	.word	0x000000ff
        /*0110*/ 	.word	0x00000000
        /*0114*/ 	.short	0x0100
        /*0116*/ 	.byte	0x04
	.zero		1


	//   ....[1]....
        /*0118*/ 	.word	0x000005c0
        /*011c*/ 	.word	0x000000ff
        /*0120*/ 	.word	0x00000010
        /*0124*/ 	.short	0x0100
        /*0126*/ 	.byte	0x04
	.zero		1


	//   ....[2]....
        /*0128*/ 	.word	0x000005d0
        /*012c*/ 	.word	0x000000ff
        /*0130*/ 	.word	0x00000008
        /*0134*/ 	.short	0x0100
        /*0136*/ 	.byte	0x04
	.zero		1


	//   ....[3]....
        /*0138*/ 	.word	0x000005e0
        /*013c*/ 	.word	0x000000ff
        /*0140*/ 	.word	0x00000018
        /*0144*/ 	.short	0x0100
        /*0146*/ 	.byte	0x04
	.zero		1


	//   ....[4]....
        /*0148*/ 	.word	0x00000710
        /*014c*/ 	.word	0x000000ff
        /*0150*/ 	.word	0x00000020
        /*0154*/ 	.short	0x0100
        /*0156*/ 	.byte	0x04
	.zero		1


	//   ....[5]....
        /*0158*/ 	.word	0x00000720
        /*015c*/ 	.word	0x000000ff
        /*0160*/ 	.word	0x00000040
        /*0164*/ 	.short	0x0100
        /*0166*/ 	.byte	0x04
	.zero		1


	//   ....[6]....
        /*0168*/ 	.word	0x00000730
        /*016c*/ 	.word	0x000000ff
        /*0170*/ 	.word	0x00000028
        /*0174*/ 	.short	0x0100
        /*0176*/ 	.byte	0x04
	.zero		1


	//   ....[7]....
        /*0178*/ 	.word	0x00000740
        /*017c*/ 	.word	0x000000ff
        /*0180*/ 	.word	0x00000048
        /*0184*/ 	.short	0x0100
        /*0186*/ 	.byte	0x04
	.zero		1


	//   ....[8]....
        /*0188*/ 	.word	0x00000750
        /*018c*/ 	.word	0x000000ff
        /*0190*/ 	.word	0x00000030
        /*0194*/ 	.short	0x0100
        /*0196*/ 	.byte	0x04
	.zero		1


	//   ....[9]....
        /*0198*/ 	.word	0x00000760
        /*019c*/ 	.word	0x000000ff
        /*01a0*/ 	.word	0x00000050
        /*01a4*/ 	.short	0x0100
        /*01a6*/ 	.byte	0x04
	.zero		1


	//   ....[10]....
        /*01a8*/ 	.word	0x00000770
        /*01ac*/ 	.word	0x000000ff
        /*01b0*/ 	.word	0x00000038
        /*01b4*/ 	.short	0x0100
        /*01b6*/ 	.byte	0x04
	.zero		1


	//   ....[11]....
        /*01b8*/ 	.word	0x00000780
        /*01bc*/ 	.word	0x000000ff
        /*01c0*/ 	.word	0x00000058
        /*01c4*/ 	.short	0x0100
        /*01c6*/ 	.byte	0x04
	.zero		1


	//   ....[12]....
        /*01c8*/ 	.word	0x00000870
        /*01cc*/ 	.word	0x000000ff
        /*01d0*/ 	.word	0x00000060
        /*01d4*/ 	.short	0x0100
        /*01d6*/ 	.byte	0x06
	.zero		1


	//   ....[13]....
        /*01d8*/ 	.word	0x00000880
        /*01dc*/ 	.word	0x000000ff
        /*01e0*/ 	.word	0x00000068
        /*01e4*/ 	.short	0x0100
        /*01e6*/ 	.byte	0x06
	.zero		1


	//   ....[14]....
        /*01e8*/ 	.word	0x000009c0
        /*01ec*/ 	.word	0x000000ff
        /*01f0*/ 	.word	0x00000070
        /*01f4*/ 	.short	0x0100
        /*01f6*/ 	.byte	0x06
	.zero		1


	//   ....[15]....
        /*01f8*/ 	.word	0x000009d0
        /*01fc*/ 	.word	0x000000ff
        /*0200*/ 	.word	0x00000080
        /*0204*/ 	.short	0x0100
        /*0206*/ 	.byte	0x06
	.zero		1


	//   ....[16]....
        /*0208*/ 	.word	0x000009e0
        /*020c*/ 	.word	0x000000ff
        /*0210*/ 	.word	0x00000078
        /*0214*/ 	.short	0x0100
        /*0216*/ 	.byte	0x06
	.zero		1


	//   ....[17]....
        /*0218*/ 	.word	0x000009f0
        /*021c*/ 	.word	0x000000ff
        /*0220*/ 	.word	0x00000088
        /*0224*/ 	.short	0x0100
        /*0226*/ 	.byte	0x06
	.zero		1


	//   ....[18]....
        /*0228*/ 	.word	0x00000b20
        /*022c*/ 	.word	0x000000ff
        /*0230*/ 	.word	0x00000090
        /*0234*/ 	.short	0x0100
        /*0236*/ 	.byte	0x04
	.zero		1


	//   ....[19]....
        /*0238*/ 	.word	0x00000b30
        /*023c*/ 	.word	0x000000ff
        /*0240*/ 	.word	0x000000b0
        /*0244*/ 	.short	0x0100
        /*0246*/ 	.byte	0x04
	.zero		1


	//   ....[20]....
        /*0248*/ 	.word	0x00000b40
        /*024c*/ 	.word	0x000000ff
        /*0250*/ 	.word	0x00000098
        /*0254*/ 	.short	0x0100
        /*0256*/ 	.byte	0x04
	.zero		1


	//   ....[21]....
        /*0258*/ 	.word	0x00000b50
        /*025c*/ 	.word	0x000000ff
        /*0260*/ 	.word	0x000000b8
        /*0264*/ 	.short	0x0100
        /*0266*/ 	.byte	0x04
	.zero		1


	//   ....[22]....
        /*0268*/ 	.word	0x00000b60
        /*026c*/ 	.word	0x000000ff
        /*0270*/ 	.word	0x000000a0
        /*0274*/ 	.short	0x0100
        /*0276*/ 	.byte	0x04
	.zero		1


	//   ....[23]....
        /*0278*/ 	.word	0x00000b70
        /*027c*/ 	.word	0x000000ff
        /*0280*/ 	.word	0x000000c0
        /*0284*/ 	.short	0x0100
        /*0286*/ 	.byte	0x04
	.zero		1


	//   ....[24]....
        /*0288*/ 	.word	0x00000b80
        /*028c*/ 	.word	0x000000ff
        /*0290*/ 	.word	0x000000a8
        /*0294*/ 	.short	0x0100
        /*0296*/ 	.byte	0x04
	.zero		1


	//   ....[25]....
        /*0298*/ 	.word	0x00000b90
        /*029c*/ 	.word	0x000000ff
        /*02a0*/ 	.word	0x000000c8
        /*02a4*/ 	.short	0x0100
        /*02a6*/ 	.byte	0x04
	.zero		1


	//   ....[26]....
        /*02a8*/ 	.word	0x00000c80
        /*02ac*/ 	.word	0x000000ff
        /*02b0*/ 	.word	0x000000d0
        /*02b4*/ 	.short	0x0100
        /*02b6*/ 	.byte	0x04
	.zero		1


	//   ....[27]....
        /*02b8*/ 	.word	0x00000c90
        /*02bc*/ 	.word	0x000000ff
        /*02c0*/ 	.word	0x000000e0
        /*02c4*/ 	.short	0x0100
        /*02c6*/ 	.byte	0x04
	.zero		1


	//   ....[28]....
        /*02c8*/ 	.word	0x00000ca0
        /*02cc*/ 	.word	0x000000ff
        /*02d0*/ 	.word	0x000000d8
        /*02d4*/ 	.short	0x0100
        /*02d6*/ 	.byte	0x04
	.zero		1


	//   ....[29]....
        /*02d8*/ 	.word	0x00000cb0
        /*02dc*/ 	.word	0x000000ff
        /*02e0*/ 	.word	0x000000e8
        /*02e4*/ 	.short	0x0100
        /*02e6*/ 	.byte	0x04
	.zero		1


	//   ....[30]....
        /*02e8*/ 	.word	0x00001590
        /*02ec*/ 	.word	0x00000002
        /*02f0*/ 	.word	0x000000e0
        /*02f4*/ 	.short	0x010a
        /*02f6*/ 	.byte	0xff
	.zero		1


	//   ....[31]....
        /*02f8*/ 	.word	0x000015c0
        /*02fc*/ 	.word	0x00000002
        /*0300*/ 	.word	0x000000d0
        /*0304*/ 	.short	0x0101
        /*0306*/ 	.byte	0xff
	.zero		1


	//   ....[32]....
        /*0308*/ 	.word	0x00001680
        /*030c*/ 	.word	0x000000ff
        /*0310*/ 	.word	0x00000010
        /*0314*/ 	.short	0x010a
        /*0316*/ 	.byte	0x04
	.zero		1


	//   ....[33]....
        /*0318*/ 	.word	0x00001790
        /*031c*/ 	.word	0x000000ff
        /*0320*/ 	.word	0x00000010
        /*0324*/ 	.short	0x010a
        /*0326*/ 	.byte	0x04
	.zero		1


	//   ....[34]....
        /*0328*/ 	.word	0x000018a0
        /*032c*/ 	.word	0x000000ff
        /*0330*/ 	.word	0x00000010
        /*0334*/ 	.short	0x010a
        /*0336*/ 	.byte	0x04
	.zero		1


	//   ....[35]....
        /*0338*/ 	.word	0x00001c90
        /*033c*/ 	.word	0x000000ff
        /*0340*/ 	.word	0x00000068
        /*0344*/ 	.short	0x0101
        /*0346*/ 	.byte	0x07
	.zero		1


	//   ....[36]....
        /*0348*/ 	.word	0x00001cb0
        /*034c*/ 	.word	0x000000ff
        /*0350*/ 	.word	0x00000010
        /*0354*/ 	.short	0x010a
        /*0356*/ 	.byte	0x04
	.zero		1


	//   ....[37]....
        /*0358*/ 	.word	0x00001d60
        /*035c*/ 	.word	0x000000ff
        /*0360*/ 	.word	0x00000010
        /*0364*/ 	.short	0x010a
        /*0366*/ 	.byte	0x41
	.zero		1


	//   ....[38]....
        /*0368*/ 	.word	0x00001e60
        /*036c*/ 	.word	0x000000ff
        /*0370*/ 	.word	0x00000010
        /*0374*/ 	.short	0x010a
        /*0376*/ 	.byte	0x04
	.zero		1


	//   ....[39]....
        /*0378*/ 	.word	0x00002270
        /*037c*/ 	.word	0x00000002
        /*0380*/ 	.word	0x00000070
        /*0384*/ 	.short	0x010a
        /*0386*/ 	.byte	0xff
	.zero		1


	//   ....[40]....
        /*0388*/ 	.word	0x00002340
        /*038c*/ 	.word	0x00000002
        /*0390*/ 	.word	0x00000000
        /*0394*/ 	.short	0x0101
        /*0396*/ 	.byte	0xff
	.zero		1


	//   ....[41]....
        /*0398*/ 	.word	0x000028b0
        /*039c*/ 	.word	0x000000ff
        /*03a0*/ 	.word	0x00000000
        /*03a4*/ 	.short	0x010a
        /*03a6*/ 	.byte	0x04
	.zero		1


	//   ....[42]....
        /*03a8*/ 	.word	0x00002950
        /*03ac*/ 	.word	0x00000000
        /*03b0*/ 	.word	0x00000000
        /*03b4*/ 	.short	0x010a
        /*03b6*/ 	.byte	0xff
	.zero		1


	//   ....[43]....
        /*03b8*/ 	.word	0x00002a70
        /*03bc*/ 	.word	0x00000000
        /*03c0*/ 	.word	0x000000d0
        /*03c4*/ 	.short	0x010a
        /*03c6*/ 	.byte	0xff
	.zero		1


	//   ....[44]....
        /*03c8*/ 	.word	0x00002ae0
        /*03cc*/ 	.word	0x00000000
        /*03d0*/ 	.word	0x00000000
        /*03d4*/ 	.short	0x0101
        /*03d6*/ 	.byte	0xff
	.zero		1


	//   ....[45]....
        /*03d8*/ 	.word	0x00002b00
        /*03dc*/ 	.word	0x000000ff
        /*03e0*/ 	.word	0x00000080
        /*03e4*/ 	.short	0x010a
        /*03e6*/ 	.byte	0x04
	.zero		1


	//   ....[46]....
        /*03e8*/ 	.word	0x00002c20
        /*03ec*/ 	.word	0x00000000
        /*03f0*/ 	.word	0x00000070
        /*03f4*/ 	.short	0x010a
        /*03f6*/ 	.byte	0xff
	.zero		1


	//   ....[47]....
        /*03f8*/ 	.word	0x00002d20
        /*03fc*/ 	.word	0x00000000
        /*0400*/ 	.word	0x00000000
        /*0404*/ 	.short	0x0101
        /*0406*/ 	.byte	0xff
	.zero		1


	//   ....[48]....
        /*0408*/ 	.word	0x00002db0
        /*040c*/ 	.word	0x000000ff
        /*0410*/ 	.word	0x00000080
        /*0414*/ 	.short	0x0106
        /*0416*/ 	.byte	0x04
	.zero		1


	//   ....[49]....
        /*0418*/ 	.word	0x00002dd0
        /*041c*/ 	.word	0x000000ff
        /*0420*/ 	.word	0x00000080
        /*0424*/ 	.short	0x010a
        /*0426*/ 	.byte	0x04
	.zero		1


	//   ....[50]....
        /*0428*/ 	.word	0x00002e60
        /*042c*/ 	.word	0x000000ff
        /*0430*/ 	.word	0x00000080
        /*0434*/ 	.short	0x0106
        /*0436*/ 	.byte	0x07
	.zero		1


	//   ....[51]....
        /*0438*/ 	.word	0x00002ea0
        /*043c*/ 	.word	0x00000000
        /*0440*/ 	.word	0x00000080
        /*0444*/ 	.short	0x010a
        /*0446*/ 	.byte	0xff
	.zero		1


	//   ....[52]....
        /*0448*/ 	.word	0x000033b0
        /*044c*/ 	.word	0x00000000
        /*0450*/ 	.word	0x00000070
        /*0454*/ 	.short	0x010a
        /*0456*/ 	.byte	0xff
	.zero		1


	//   ....[53]....
        /*0458*/ 	.word	0x000034c0
        /*045c*/ 	.word	0x00000003
        /*0460*/ 	.word	0x00000000
        /*0464*/ 	.short	0x0101
        /*0466*/ 	.byte	0xff
	.zero		1


	//   ....[54]....
        /*0468*/ 	.word	0x000034d0
        /*046c*/ 	.word	0x000000ff
        /*0470*/ 	.word	0x00000000
        /*0474*/ 	.short	0x010a
        /*0476*/ 	.byte	0x04
	.zero		1


	//   ....[55]....
        /*0478*/ 	.word	0x00003550
        /*047c*/ 	.word	0x000000ff
        /*0480*/ 	.word	0x000000b0
        /*0484*/ 	.short	0x010a
        /*0486*/ 	.byte	0x4b
	.zero		1


	//   ....[56]....
        /*0488*/ 	.word	0x00003630
        /*048c*/ 	.word	0x000000ff
        /*0490*/ 	.word	0x00000000
        /*0494*/ 	.short	0x010a
        /*0496*/ 	.byte	0x05
	.zero		1


	//   ....[57]....
        /*0498*/ 	.word	0x00003780
        /*049c*/ 	.word	0x000000ff
        /*04a0*/ 	.word	0x00000000
        /*04a4*/ 	.short	0x010a
        /*04a6*/ 	.byte	0x07
	.zero		1


	//   ....[58]....
        /*04a8*/ 	.word	0x00003eb0
        /*04ac*/ 	.word	0x000000ff
        /*04b0*/ 	.word	0x00000000
        /*04b4*/ 	.short	0x010a
        /*04b6*/ 	.byte	0x04
	.zero		1


	//   ....[59]....
        /*04b8*/ 	.word	0x00003f40
        /*04bc*/ 	.word	0x000000ff
        /*04c0*/ 	.word	0x00000000
        /*04c4*/ 	.short	0x010a
        /*04c6*/ 	.byte	0x05
	.zero		1


	//   ....[60]....
        /*04c8*/ 	.word	0x00003fd0
        /*04cc*/ 	.word	0x000000ff
        /*04d0*/ 	.word	0x00000000
        /*04d4*/ 	.short	0x010a
        /*04d6*/ 	.byte	0x05
	.zero		1


	//   ....[61]....
        /*04d8*/ 	.word	0x00004060
        /*04dc*/ 	.word	0x000000ff
        /*04e0*/ 	.word	0x00000000
        /*04e4*/ 	.short	0x010a
        /*04e6*/ 	.byte	0x04
	.zero		1


	//   ....[62]....
        /*04e8*/ 	.word	0x000044e0
        /*04ec*/ 	.word	0x00000000
        /*04f0*/ 	.word	0x00000070
        /*04f4*/ 	.short	0x010a
        /*04f6*/ 	.byte	0xff
	.zero		1


	//   ....[63]....
        /*04f8*/ 	.word	0x000045a0
        /*04fc*/ 	.word	0x00000000
        /*0500*/ 	.word	0x00000000
        /*0504*/ 	.short	0x0101
        /*0506*/ 	.byte	0xff
	.zero		1


	//   ....[64]....
        /*0508*/ 	.word	0x000048c0
        /*050c*/ 	.word	0x000000ff
        /*0510*/ 	.word	0x00000068
        /*0514*/ 	.short	0x010a
        /*0516*/ 	.byte	0x04
	.zero		1


	//   ....[65]....
        /*0518*/ 	.word	0x00004ac0
        /*051c*/ 	.word	0x000000ff
        /*0520*/ 	.word	0x00000040
        /*0524*/ 	.short	0x010a
        /*0526*/ 	.byte	0x04
	.zero		1


	//   ....[66]....
        /*0528*/ 	.word	0x00004c40
        /*052c*/ 	.word	0x000000ff
        /*0530*/ 	.word	0x00000020
        /*0534*/ 	.short	0x010b
        /*0536*/ 	.byte	0x04
	.zero		1


	//   ....[67]....
        /*0538*/ 	.word	0x00004c50
        /*053c*/ 	.word	0x000000ff
        /*0540*/ 	.word	0x00000000
        /*0544*/ 	.short	0x0101
        /*0546*/ 	.byte	0x05
	.zero		1


	//   ....[68]....
        /*0548*/ 	.word	0x00004c60
        /*054c*/ 	.word	0x000000ff
        /*0550*/ 	.word	0x00000048
        /*0554*/ 	.short	0x010a
        /*0556*/ 	.byte	0x04
	.zero		1


	//   ....[69]....
        /*0558*/ 	.word	0x00004db0
        /*055c*/ 	.word	0x000000ff
        /*0560*/ 	.word	0x00000028
        /*0564*/ 	.short	0x010b
        /*0566*/ 	.byte	0x04
	.zero		1


	//   ....[70]....
        /*0568*/ 	.word	0x00004dc0
        /*056c*/ 	.word	0x000000ff
        /*0570*/ 	.word	0x00000000
        /*0574*/ 	.short	0x0101
        /*0576*/ 	.byte	0x05
	.zero		1


	//   ....[71]....
        /*0578*/ 	.word	0x00004dd0
        /*057c*/ 	.word	0x000000ff
        /*0580*/ 	.word	0x00000050
        /*0584*/ 	.short	0x010a
        /*0586*/ 	.byte	0x04
	.zero		1


	//   ....[72]....
        /*0588*/ 	.word	0x00004f50
        /*058c*/ 	.word	0x000000ff
        /*0590*/ 	.word	0x00000030
        /*0594*/ 	.short	0x010b
        /*0596*/ 	.byte	0x04
	.zero		1


	//   ....[73]....
        /*0598*/ 	.word	0x00004f90
        /*059c*/ 	.word	0x000000ff
        /*05a0*/ 	.word	0x00000000
        /*05a4*/ 	.short	0x0101
        /*05a6*/ 	.byte	0x05
	.zero		1


	//   ....[74]....
        /*05a8*/ 	.word	0x00004fd0
        /*05ac*/ 	.word	0x000000ff
        /*05b0*/ 	.word	0x00000058
        /*05b4*/ 	.short	0x010a
        /*05b6*/ 	.byte	0x04
	.zero		1


	//   ....[75]....
        /*05b8*/ 	.word	0x00005210
        /*05bc*/ 	.word	0x000000ff
        /*05c0*/ 	.word	0x00000038
        /*05c4*/ 	.short	0x010b
        /*05c6*/ 	.byte	0x04
	.zero		1


	//   ....[76]....
        /*05c8*/ 	.word	0x00005230
        /*05cc*/ 	.word	0x000000ff
        /*05d0*/ 	.word	0x00000000
        /*05d4*/ 	.short	0x0101
        /*05d6*/ 	.byte	0x0d
	.zero		1


	//   ....[77]....
        /*05d8*/ 	.word	0x00005260
        /*05dc*/ 	.word	0x000000ff
        /*05e0*/ 	.word	0x00000040
        /*05e4*/ 	.short	0x010a
        /*05e6*/ 	.byte	0x04
	.zero		1


	//   ....[78]....
        /*05e8*/ 	.word	0x00005280
        /*05ec*/ 	.word	0x000000ff
        /*05f0*/ 	.word	0x00000048
        /*05f4*/ 	.short	0x010a
        /*05f6*/ 	.byte	0x04
	.zero		1


	//   ....[79]....
        /*05f8*/ 	.word	0x000052a0
        /*05fc*/ 	.word	0x000000ff
        /*0600*/ 	.word	0x00000050
        /*0604*/ 	.short	0x010a
        /*0606*/ 	.byte	0x04
	.zero		1


	//   ....[80]....
        /*0608*/ 	.word	0x000052e0
        /*060c*/ 	.word	0x00000000
        /*0610*/ 	.word	0x00000058
        /*0614*/ 	.short	0x010a
        /*0616*/ 	.byte	0xff
	.zero		1


	//   ....[81]....
        /*0618*/ 	.word	0x00005660
        /*061c*/ 	.word	0x00000000
        /*0620*/ 	.word	0x00000070
        /*0624*/ 	.short	0x010a
        /*0626*/ 	.byte	0xff
	.zero		1


	//   ....[82]....
        /*0628*/ 	.word	0x00005770
        /*062c*/ 	.word	0x00000000
        /*0630*/ 	.word	0x00000000
        /*0634*/ 	.short	0x0101
        /*0636*/ 	.byte	0xff
	.zero		1


	//   ....[83]....
        /*0638*/ 	.word	0x00006210
        /*063c*/ 	.word	0x000000ff
        /*0640*/ 	.word	0x00000020
        /*0644*/ 	.short	0x010a
        /*0646*/ 	.byte	0x24
	.zero		1


	//   ....[84]....
        /*0648*/ 	.word	0x00006250
        /*064c*/ 	.word	0x00000057
        /*0650*/ 	.word	0x00000090
        /*0654*/ 	.short	0x010a
        /*0656*/ 	.byte	0xff
	.zero		1


	//   ....[85]....
        /*0658*/ 	.word	0x000063c0
        /*065c*/ 	.word	0x000000ff
        /*0660*/ 	.word	0x00000020
        /*0664*/ 	.short	0x010a
        /*0666*/ 	.byte	0x24
	.zero		1


	//   ....[86]....
        /*0668*/ 	.word	0x000064c0
        /*066c*/ 	.word	0x00000057
        /*0670*/ 	.word	0x00000090
        /*0674*/ 	.short	0x010a
        /*0676*/ 	.byte	0xff
	.zero		1


	//   ....[87]....
        /*0678*/ 	.word	0x00006ac0
        /*067c*/ 	.word	0x00000000
        /*0680*/ 	.word	0x00000000
        /*0684*/ 	.short	0x0101
        /*0686*/ 	.byte	0xff
	.zero		1


	//   ....[88]....
        /*0688*/ 	.word	0x00006ad0
        /*068c*/ 	.word	0x00000002
        /*0690*/ 	.word	0x00000020
        /*0694*/ 	.short	0x010a
        /*0696*/ 	.byte	0xff
	.zero		1


	//   ....[89]....
        /*0698*/ 	.word	0x00006ba0
        /*069c*/ 	.word	0x00000002
        /*06a0*/ 	.word	0x00000020
        /*06a4*/ 	.short	0x010a
        /*06a6*/ 	.byte	0xff
	.zero		1


	//   ....[90]....
        /*06a8*/ 	.word	0x00007220
        /*06ac*/ 	.word	0x00000010
        /*06b0*/ 	.word	0x00000000
        /*06b4*/ 	.short	0x0101
        /*06b6*/ 	.byte	0xff
	.zero		1


	//   ....[91]....
        /*06b8*/ 	.word	0x00007240
        /*06bc*/ 	.word	0x00000000
        /*06c0*/ 	.word	0x00000020
        /*06c4*/ 	.short	0x010a
        /*06c6*/ 	.byte	0xff
	.zero		1


	//   ....[92]....
        /*06c8*/ 	.word	0x00007300
        /*06cc*/ 	.word	0x00000000
        /*06d0*/ 	.word	0x00000020
        /*06d4*/ 	.short	0x010a
        /*06d6*/ 	.byte	0xff
	.zero		1


	//   ....[93]....
        /*06d8*/ 	.word	0x00007980
        /*06dc*/ 	.word	0x00000010
        /*06e0*/ 	.word	0x00000000
        /*06e4*/ 	.short	0x0101
        /*06e6*/ 	.byte	0xff
	.zero		1


	//   ....[94]....
        /*06e8*/ 	.word	0x000079a0
        /*06ec*/ 	.word	0x00000002
        /*06f0*/ 	.word	0x00000020
        /*06f4*/ 	.short	0x010a
        /*06f6*/ 	.byte	0xff
	.zero		1


	//   ....[95]....
        /*06f8*/ 	.word	0x00007a60
        /*06fc*/ 	.word	0x00000002
        /*0700*/ 	.word	0x00000020
        /*0704*/ 	.short	0x010a
        /*0706*/ 	.byte	0xff
	.zero		1


	//   ....[96]....
        /*0708*/ 	.word	0x00007d50
        /*070c*/ 	.word	0x000000ff
        /*0710*/ 	.word	0x00000000
        /*0714*/ 	.short	0x0101
        /*0716*/ 	.byte	0x04
	.zero		1


	//   ....[97]....
        /*0718*/ 	.word	0x00008160
        /*071c*/ 	.word	0x00000000
        /*0720*/ 	.word	0x00000000
        /*0724*/ 	.short	0x0101
        /*0726*/ 	.byte	0xff
	.zero		1


	//   ....[98]....
        /*0728*/ 	.word	0x000083e0
        /*072c*/ 	.word	0x000000ff
        /*0730*/ 	.word	0x00000000
        /*0734*/ 	.short	0x0101
        /*0736*/ 	.byte	0x04
	.zero		1


	//   ....[99]....
        /*0738*/ 	.word	0x00008400
        /*073c*/ 	.word	0x00000002
        /*0740*/ 	.word	0x000000e0
        /*0744*/ 	.short	0x010a
        /*0746*/ 	.byte	0xff
	.zero		1


	//   ....[100]....
        /*0748*/ 	.word	0x00008470
        /*074c*/ 	.word	0x00000002
        /*0750*/ 	.word	0x00000010
        /*0754*/ 	.short	0x010a
        /*0756*/ 	.byte	0xff
	.zero		1


	//   ....[101]....
        /*0758*/ 	.word	0x000084d0
        /*075c*/ 	.word	0x00000002
        /*0760*/ 	.word	0x00000010
        /*0764*/ 	.short	0x010a
        /*0766*/ 	.byte	0xff
	.zero		1


	//   ....[102]....
        /*0768*/ 	.word	0x00008520
        /*076c*/ 	.word	0x00000002
        /*0770*/ 	.word	0x00000070
        /*0774*/ 	.short	0x010a
        /*0776*/ 	.byte	0xff
	.zero		1


	//   ....[103]....
        /*0778*/ 	.word	0x00008580
        /*077c*/ 	.word	0x00000000
        /*0780*/ 	.word	0x00000000
        /*0784*/ 	.short	0x010a
        /*0786*/ 	.byte	0xff
	.zero		1


	//   ....[104]....
        /*0788*/ 	.word	0x000085d0
        /*078c*/ 	.word	0x00000000
        /*0790*/ 	.word	0x000000d0
        /*0794*/ 	.short	0x010a
        /*0796*/ 	.byte	0xff
	.zero		1


	//   ....[105]....
        /*0798*/ 	.word	0x00008630
        /*079c*/ 	.word	0x00000000
        /*07a0*/ 	.word	0x00000080
        /*07a4*/ 	.short	0x010a
        /*07a6*/ 	.byte	0xff
	.zero		1


	//   ....[106]....
        /*07a8*/ 	.word	0x00008680
        /*07ac*/ 	.word	0x00000000
        /*07b0*/ 	.word	0x00000070
        /*07b4*/ 	.short	0x010a
        /*07b6*/ 	.byte	0xff
	.zero		1


	//   ....[107]....
        /*07b8*/ 	.word	0x000086e0
        /*07bc*/ 	.word	0x00000000
        /*07c0*/ 	.word	0x00000080
        /*07c4*/ 	.short	0x010a
        /*07c6*/ 	.byte	0xff
	.zero		1


	//   ....[108]....
        /*07c8*/ 	.word	0x00008730
        /*07cc*/ 	.word	0x00000000
        /*07d0*/ 	.word	0x00000070
        /*07d4*/ 	.short	0x010a
        /*07d6*/ 	.byte	0xff
	.zero		1


	//   ....[109]....
        /*07d8*/ 	.word	0x00008790
        /*07dc*/ 	.word	0x00000002
        /*07e0*/ 	.word	0x000000b0
        /*07e4*/ 	.short	0x010a
        /*07e6*/ 	.byte	0xff
	.zero		1


	//   ....[110]....
        /*07e8*/ 	.word	0x000087f0
        /*07ec*/ 	.word	0x00000000
        /*07f0*/ 	.word	0x00000000
        /*07f4*/ 	.short	0x010a
        /*07f6*/ 	.byte	0xff
	.zero		1


	//   ....[111]....
        /*07f8*/ 	.word	0x00008850
        /*07fc*/ 	.word	0x00000000
        /*0800*/ 	.word	0x00000000
        /*0804*/ 	.short	0x010a
        /*0806*/ 	.byte	0xff
	.zero		1


	//   ....[112]....
        /*0808*/ 	.word	0x000088b0
        /*080c*/ 	.word	0x00000000
        /*0810*/ 	.word	0x00000000
        /*0814*/ 	.short	0x010a
        /*0816*/ 	.byte	0xff
	.zero		1


	//   ....[113]....
        /*0818*/ 	.word	0x00008910
        /*081c*/ 	.word	0x00000000
        /*0820*/ 	.word	0x00000000
        /*0824*/ 	.short	0x010a
        /*0826*/ 	.byte	0xff
	.zero		1


	//   ....[114]....
        /*0828*/ 	.word	0x00008970
        /*082c*/ 	.word	0x00000000
        /*0830*/ 	.word	0x00000000
        /*0834*/ 	.short	0x010a
        /*0836*/ 	.byte	0xff
	.zero		1


	//   ....[115]....
        /*0838*/ 	.word	0x000089c0
        /*083c*/ 	.word	0x00000000
        /*0840*/ 	.word	0x00000070
        /*0844*/ 	.short	0x010a
        /*0846*/ 	.byte	0xff
	.zero		1


	//   ....[116]....
        /*0848*/ 	.word	0x00008a20
        /*084c*/ 	.word	0x00000000
        /*0850*/ 	.word	0x00000068
        /*0854*/ 	.short	0x010a
        /*0856*/ 	.byte	0xff
	.zero		1


	//   ....[117]....
        /*0858*/ 	.word	0x00008a80
        /*085c*/ 	.word	0x00000000
        /*0860*/ 	.word	0x00000040
        /*0864*/ 	.short	0x010a
        /*0866*/ 	.byte	0xff
	.zero		1


	//   ....[118]....
        /*0868*/ 	.word	0x00008ae0
        /*086c*/ 	.word	0x00000000
        /*0870*/ 	.word	0x00000048
        /*0874*/ 	.short	0x010a
        /*0876*/ 	.byte	0xff
	.zero		1


	//   ....[119]....
        /*0878*/ 	.word	0x00008b40
        /*087c*/ 	.word	0x00000000
        /*0880*/ 	.word	0x00000050
        /*0884*/ 	.short	0x010a
        /*0886*/ 	.byte	0xff
	.zero		1


	//   ....[120]....
        /*0888*/ 	.word	0x00008ba0
        /*088c*/ 	.word	0x00000000
        /*0890*/ 	.word	0x00000058
        /*0894*/ 	.short	0x010a
        /*0896*/ 	.byte	0xff
	.zero		1


	//   ....[121]....
        /*0898*/ 	.word	0x00008c00
        /*089c*/ 	.word	0x00000000
        /*08a0*/ 	.word	0x00000040
        /*08a4*/ 	.short	0x010a
        /*08a6*/ 	.byte	0xff
	.zero		1


	//   ....[122]....
        /*08a8*/ 	.word	0x00008c60
        /*08ac*/ 	.word	0x00000000
        /*08b0*/ 	.word	0x00000048
        /*08b4*/ 	.short	0x010a
        /*08b6*/ 	.byte	0xff
	.zero		1


	//   ....[123]....
        /*08b8*/ 	.word	0x00008cc0
        /*08bc*/ 	.word	0x00000000
        /*08c0*/ 	.word	0x00000050
        /*08c4*/ 	.short	0x010a
        /*08c6*/ 	.byte	0xff
	.zero		1


	//   ....[124]....
        /*08c8*/ 	.word	0x00008d10
        /*08cc*/ 	.word	0x00000000
        /*08d0*/ 	.word	0x00000070
        /*08d4*/ 	.short	0x010a
        /*08d6*/ 	.byte	0xff
	.zero		1


	//   ....[125]....
        /*08d8*/ 	.word	0x00008d70
        /*08dc*/ 	.word	0x00000000
        /*08e0*/ 	.word	0x00000020
        /*08e4*/ 	.short	0x010a
        /*08e6*/ 	.byte	0xff
	.zero		1


	//   ....[126]....
        /*08e8*/ 	.word	0x00008dc0
        /*08ec*/ 	.word	0x00000057
        /*08f0*/ 	.word	0x00000090
        /*08f4*/ 	.short	0x010a
        /*08f6*/ 	.byte	0xff
	.zero		1


	//   ....[127]....
        /*08f8*/ 	.word	0x00008e10
        /*08fc*/ 	.word	0x00000002
        /*0900*/ 	.word	0x00000020
        /*0904*/ 	.short	0x010a
        /*0906*/ 	.byte	0xff
	.zero		1


	//   ....[128]....
        /*0908*/ 	.word	0x00008e60
        /*090c*/ 	.word	0x00000000
        /*0910*/ 	.word	0x00000020
        /*0914*/ 	.short	0x010a
        /*0916*/ 	.byte	0xff
	.zero		1


	//   ....[129]....
        /*0918*/ 	.word	0x00008eb0
        /*091c*/ 	.word	0x00000002
        /*0920*/ 	.word	0x00000020
        /*0924*/ 	.short	0x010a
        /*0926*/ 	.byte	0xff
	.zero		1


	//----- nvinfo : EIATTR_NUM_MBARRIERS
	.align		4
.L_47:
        /*0928*/ 	.byte	0x03, 0x38
        /*092a*/ 	.short	0x001e


	//----- nvinfo : EIATTR_EXIT_INSTR_OFFSETS
	.align		4
        /*092c*/ 	.byte	0x04, 0x1c
        /*092e*/ 	.short	(.L_49 - .L_48)


	//   ....[0]....
.L_48:
        /*0930*/ 	.word	0x00002980


	//   ....[1]....
        /*0934*/ 	.word	0x00002e70


	//   ....[2]....
        /*0938*/ 	.word	0x00002ed0


	//   ....[3]....
        /*093c*/ 	.word	0x000042d0


	//   ....[4]....
        /*0940*/ 	.word	0x00005310


	//   ....[5]....
        /*0944*/ 	.word	0x00005350


	//   ....[6]....
        /*0948*/ 	.word	0x000082d0


	//   ....[7]....
        /*094c*/ 	.word	0x00008350


	//   ....[8]....
        /*0950*/ 	.word	0x00008380


	//   ....[9]....
        /*0954*/ 	.word	0x000083f0


	//----- nvinfo : EIATTR_MAX_THREADS
	.align		4
.L_49:
        /*0958*/ 	.byte	0x04, 0x05
        /*095a*/ 	.short	(.L_51 - .L_50)
.L_50:
        /*095c*/ 	.word	0x00000100
        /*0960*/ 	.word	0x00000001
        /*0964*/ 	.word	0x00000001


	//----- nvinfo : EIATTR_CRS_STACK_SIZE
	.align		4
.L_51:
        /*0968*/ 	.byte	0x04, 0x1e
        /*096a*/ 	.short	(.L_53 - .L_52)
.L_52:
        /*096c*/ 	.word	0x00000000


	//----- nvinfo : EIATTR_CBANK_PARAM_SIZE
	.align		4
.L_53:
        /*0970*/ 	.byte	0x03, 0x19
        /*0972*/ 	.short	0x0800


	//----- nvinfo : EIATTR_PARAM_CBANK
	.align		4
        /*0974*/ 	.byte	0x04, 0x0a
        /*0976*/ 	.short	(.L_55 - .L_54)
	.align		4
.L_54:
        /*0978*/ 	.word	index@(.nv.constant0._ZN7cutlass13device_kernelINS_4gemm6kernel13GemmUniversalIN4cute5tupleIJiiiiEEENS1_10collective13CollectiveMmaINS1_35MainloopSm100TmaUmmaWarpSpecializedILi2ELi2ELi4ENS5_IJNS4_1CILi1EEESB_SB_EEEEENS5_IJNSA_ILi64EEENSA_ILi128EEESF_EEEfNS5_IJlSB_lEEEfNS5_IJSB_llEEENS4_8TiledMMAINS4_8MMA_AtomIJNS4_17SM100_MMA_TF32_SSINS_10tfloat32_tESM_fLi64ELi128ELNS4_4UMMA5MajorE0ELSO_1ELNSN_7ScaleInE0ELSP_0EEEEEENS4_6LayoutISC_NS5_IJNSA_ILi0EEEST_ST_EEEEENS5_IJNS4_10UnderscoreESW_SW_EEEEENS4_13SM90_TMA_LOADENS4_14ComposedLayoutINS4_7SwizzleILi3ELi4ELi3EEENS4_18smem_ptr_flag_bitsILi32EEENSS_INS5_IJNSA_ILi8EEENSA_ILi32EEEEEENS5_IJS16_SB_EEEEEEEvNS4_8identityESZ_NS10_INS11_ILi2ELi5ELi2EEES14_NSS_INS5_IJS16_NSA_ILi4EEEEEENS5_IJSB_S16_EEEEEEEvS1B_EENS_8epilogue10collective18CollectiveEpilogueINS1J_23Sm100TmaWarpSpecializedILi4ELi2ELi16ELb1ELb0EEEJSG_NS5_IJNSS_ISE_SB_EENSS_IS16_SB_EEEEEfSH_fSH_NS1J_6fusion15FusionCallbacksIS1N_NS1R_17LinearCombinationIffffLNS_15FloatRoundStyleE2EEESG_S1Q_JEEENS4_5SM1004TMEM4LOAD26SM100_TMEM_LOAD_16dp128b8xESZ_S1A_NS4_17SM75_U32x4_LDSM_NENS4_14SM90_TMA_STOREES1A_NS4_17SM90_U32x4_STSM_NENS4_39AutoVectorizingCopyWithAssumedAlignmentILi128EEEEEEvvEEEEvNT_6ParamsE)
        /*097c*/ 	.short	0x0380
        /*097e*/ 	.short	0x0800


	//----- nvinfo : EIATTR_SW_WAR
	.align		4
.L_55:
        /*0980*/ 	.byte	0x04, 0x36
        /*0982*/ 	.short	(.L_57 - .L_56)
.L_56:
        /*0984*/ 	.word	0x00000008
.L_57:


//--------------------- .nv.callgraph             --------------------------
	.section	.nv.callgraph,"",@"SHT_CUDA_CALLGRAPH"
	.align	4
	.sectionentsize	8
	.align		4
        /*0000*/ 	.word	0x00000000
	.align		4
        /*0004*/ 	.word	0xffffffff
	.align		4
        /*0008*/ 	.word	index@(_ZN7cutlass13device_kernelINS_4gemm6kernel13GemmUniversalIN4cute5tupleIJiiiiEEENS1_10collective13CollectiveMmaINS1_35MainloopSm100TmaUmmaWarpSpecializedILi2ELi2ELi4ENS5_IJNS4_1CILi1EEESB_SB_EEEEENS5_IJNSA_ILi64EEENSA_ILi128EEESF_EEEfNS5_IJlSB_lEEEfNS5_IJSB_llEEENS4_8TiledMMAINS4_8MMA_AtomIJNS4_17SM100_MMA_TF32_SSINS_10tfloat32_tESM_fLi64ELi128ELNS4_4UMMA5MajorE0ELSO_1ELNSN_7ScaleInE0ELSP_0EEEEEENS4_6LayoutISC_NS5_IJNSA_ILi0EEEST_ST_EEEEENS5_IJNS4_10UnderscoreESW_SW_EEEEENS4_13SM90_TMA_LOADENS4_14ComposedLayoutINS4_7SwizzleILi3ELi4ELi3EEENS4_18smem_ptr_flag_bitsILi32EEENSS_INS5_IJNSA_ILi8EEENSA_ILi32EEEEEENS5_IJS16_SB_EEEEEEEvNS4_8identityESZ_NS10_INS11_ILi2ELi5ELi2EEES14_NSS_INS5_IJS16_NSA_ILi4EEEEEENS5_IJSB_S16_EEEEEEEvS1B_EENS_8epilogue10collective18CollectiveEpilogueINS1J_23Sm100TmaWarpSpecializedILi4ELi2ELi16ELb1ELb0EEEJSG_NS5_IJNSS_ISE_SB_EENSS_IS16_SB_EEEEEfSH_fSH_NS1J_6fusion15FusionCallbacksIS1N_NS1R_17LinearCombinationIffffLNS_15FloatRoundStyleE2EEESG_S1Q_JEEENS4_5SM1004TMEM4LOAD26SM100_TMEM_LOAD_16dp128b8xESZ_S1A_NS4_17SM75_U32x4_LDSM_NENS4_14SM90_TMA_STOREES1A_NS4_17SM90_U32x4_STSM_NENS4_39AutoVectorizingCopyWithAssumedAlignmentILi128EEEEEEvvEEEEvNT_6ParamsE)
	.align		4
        /*000c*/ 	.word	index@(__assertfail)
	.align		4
        /*0010*/ 	.word	0x00000000
	.align		4
        /*0014*/ 	.word	0xfffffffe
	.align		4
        /*0018*/ 	.word	0x00000000
	.align		4
        /*001c*/ 	.word	0xfffffffd
	.align		4
        /*0020*/ 	.word	0x00000000
	.align		4
        /*0024*/ 	.word	0xfffffffc


//--------------------- .nv.constant4             --------------------------
	.section	.nv.constant4,"a",@progbits
	.align	8
	.align		8
.nv.constant4:
        /*0000*/ 	.dword	__assertfail
	.align		8
        /*0008*/ 	.dword	__unnamed_1
	.align		8
        /*0010*/ 	.dword	__unnamed_2
	.align		8
        /*0018*/ 	.dword	_ZN40_INTERNAL_d27361c1_4_k_cu_b27f8b22_332874cuda3std3__45__cpo5beginE
	.align		8
        /*0020*/ 	.dword	_ZN40_INTERNAL_d27361c1_4_k_cu_b27f8b22_332874cuda3std3__45__cpo3endE
	.align		8
        /*0028*/ 	.dword	_ZN40_INTERNAL_d27361c1_4_k_cu_b27f8b22_332874cuda3std3__45__cpo6cbeginE
	.align		8
        /*0030*/ 	.dword	_ZN40_INTERNAL_d27361c1_4_k_cu_b27f8b22_332874cuda3std3__45__cpo4cendE
	.align		8
        /*0038*/ 	.dword	_ZN40_INTERNAL_d27361c1_4_k_cu_b27f8b22_332874cuda3std3__442_GLOBAL__N__d27361c1_4_k_cu_b27f8b22_332876ignoreE
	.align		8
        /*0040*/ 	.dword	_ZN40_INTERNAL_d27361c1_4_k_cu_b27f8b22_332874cuda3std3__419piecewise_constructE
	.align		8
        /*0048*/ 	.dword	_ZN40_INTERNAL_d27361c1_4_k_cu_b27f8b22_332874cuda3std3__48in_placeE
	.align		8
        /*0050*/ 	.dword	_ZN40_INTERNAL_d27361c1_4_k_cu_b27f8b22_332874cuda3std6ranges3__45__cpo4swapE
	.align		8
        /*0058*/ 	.dword	_ZN40_INTERNAL_d27361c1_4_k_cu_b27f8b22_332874cuda3std6ranges3__45__cpo9iter_moveE
	.align		8
        /*0060*/ 	.dword	_ZN40_INTERNAL_d27361c1_4_k_cu_b27f8b22_332874cute7productE
	.align		8
        /*0068*/ 	.dword	_ZN40_INTERNAL_d27361c1_4_k_cu_b27f8b22_332874cute1_E
	.align		8
        /*0070*/ 	.dword	$str$25
	.align		8
        /*0078*/ 	.dword	$str$26
	.align		8
        /*0080*/ 	.dword	$str$27
	.align		8
        /*0088*/ 	.dword	$str$28


//--------------------- .text._ZN7cutlass13device_kernelINS_4gemm6kernel13GemmUniversalIN4cute5tupleIJiiiiEEENS1_10collective13CollectiveMmaINS1_35MainloopSm100TmaUmmaWarpSpecializedILi2ELi2ELi4ENS5_IJNS4_1CILi1EEESB_SB_EEEEENS5_IJNSA_ILi64EEENSA_ILi128EEESF_EEEfNS5_IJlSB_lEEEfNS5_IJSB_llEEENS4_8TiledMMAINS4_8MMA_AtomIJNS4_17SM100_MMA_TF32_SSINS_10tfloat32_tESM_fLi64ELi128ELNS4_4UMMA5MajorE0ELSO_1ELNSN_7ScaleInE0ELSP_0EEEEEENS4_6LayoutISC_NS5_IJNSA_ILi0EEEST_ST_EEEEENS5_IJNS4_10UnderscoreESW_SW_EEEEENS4_13SM90_TMA_LOADENS4_14ComposedLayoutINS4_7SwizzleILi3ELi4ELi3EEENS4_18smem_ptr_flag_bitsILi32EEENSS_INS5_IJNSA_ILi8EEENSA_ILi32EEEEEENS5_IJS16_SB_EEEEEEEvNS4_8identityESZ_NS10_INS11_ILi2ELi5ELi2EEES14_NSS_INS5_IJS16_NSA_ILi4EEEEEENS5_IJSB_S16_EEEEEEEvS1B_EENS_8epilogue10collective18CollectiveEpilogueINS1J_23Sm100TmaWarpSpecializedILi4ELi2ELi16ELb1ELb0EEEJSG_NS5_IJNSS_ISE_SB_EENSS_IS16_SB_EEEEEfSH_fSH_NS1J_6fusion15FusionCallbacksIS1N_NS1R_17LinearCombinationIffffLNS_15FloatRoundStyleE2EEESG_S1Q_JEEENS4_5SM1004TMEM4LOAD26SM100_TMEM_LOAD_16dp128b8xESZ_S1A_NS4_17SM75_U32x4_LDSM_NENS4_14SM90_TMA_STOREES1A_NS4_17SM90_U32x4_STSM_NENS4_39AutoVectorizingCopyWithAssumedAlignmentILi128EEEEEEvvEEEEvNT_6ParamsE --------------------------
	.section	.text._ZN7cutlass13device_kernelINS_4gemm6kernel13GemmUniversalIN4cute5tupleIJiiiiEEENS1_10collective13CollectiveMmaINS1_35MainloopSm100TmaUmmaWarpSpecializedILi2ELi2ELi4ENS5_IJNS4_1CILi1EEESB_SB_EEEEENS5_IJNSA_ILi64EEENSA_ILi128EEESF_EEEfNS5_IJlSB_lEEEfNS5_IJSB_llEEENS4_8TiledMMAINS4_8MMA_AtomIJNS4_17SM100_MMA_TF32_SSINS_10tfloat32_tESM_fLi64ELi128ELNS4_4UMMA5MajorE0ELSO_1ELNSN_7ScaleInE0ELSP_0EEEEEENS4_6LayoutISC_NS5_IJNSA_ILi0EEEST_ST_EEEEENS5_IJNS4_10UnderscoreESW_SW_EEEEENS4_13SM90_TMA_LOADENS4_14ComposedLayoutINS4_7SwizzleILi3ELi4ELi3EEENS4_18smem_ptr_flag_bitsILi32EEENSS_INS5_IJNSA_ILi8EEENSA_ILi32EEEEEENS5_IJS16_SB_EEEEEEEvNS4_8identityESZ_NS10_INS11_ILi2ELi5ELi2EEES14_NSS_INS5_IJS16_NSA_ILi4EEEEEENS5_IJSB_S16_EEEEEEEvS1B_EENS_8epilogue10collective18CollectiveEpilogueINS1J_23Sm100TmaWarpSpecializedILi4ELi2ELi16ELb1ELb0EEEJSG_NS5_IJNSS_ISE_SB_EENSS_IS16_SB_EEEEEfSH_fSH_NS1J_6fusion15FusionCallbacksIS1N_NS1R_17LinearCombinationIffffLNS_15FloatRoundStyleE2EEESG_S1Q_JEEENS4_5SM1004TMEM4LOAD26SM100_TMEM_LOAD_16dp128b8xESZ_S1A_NS4_17SM75_U32x4_LDSM_NENS4_14SM90_TMA_STOREES1A_NS4_17SM90_U32x4_STSM_NENS4_39AutoVectorizingCopyWithAssumedAlignmentILi128EEEEEEvvEEEEvNT_6ParamsE,"ax",@progbits
	.align	128
.text._ZN7cutlass13device_kernelINS_4gemm6kernel13GemmUniversalIN4cute5tupleIJiiiiEEENS1_10collective13CollectiveMmaINS1_35MainloopSm100TmaUmmaWarpSpecializedILi2ELi2ELi4ENS5_IJNS4_1CILi1EEESB_SB_EEEEENS5_IJNSA_ILi64EEENSA_ILi128EEESF_EEEfNS5_IJlSB_lEEEfNS5_IJSB_llEEENS4_8TiledMMAINS4_8MMA_AtomIJNS4_17SM100_MMA_TF32_SSINS_10tfloat32_tESM_fLi64ELi128ELNS4_4UMMA5MajorE0ELSO_1ELNSN_7ScaleInE0ELSP_0EEEEEENS4_6LayoutISC_NS5_IJNSA_ILi0EEEST_ST_EEEEENS5_IJNS4_10UnderscoreESW_SW_EEEEENS4_13SM90_TMA_LOADENS4_14ComposedLayoutINS4_7SwizzleILi3ELi4ELi3EEENS4_18smem_ptr_flag_bitsILi32EEENSS_INS5_IJNSA_ILi8EEENSA_ILi32EEEEEENS5_IJS16_SB_EEEEEEEvNS4_8identityESZ_NS10_INS11_ILi2ELi5ELi2EEES14_NSS_INS5_IJS16_NSA_ILi4EEEEEENS5_IJSB_S16_EEEEEEEvS1B_EENS_8epilogue10collective18CollectiveEpilogueINS1J_23Sm100TmaWarpSpecializedILi4ELi2ELi16ELb1ELb0EEEJSG_NS5_IJNSS_ISE_SB_EENSS_IS16_SB_EEEEEfSH_fSH_NS1J_6fusion15FusionCallbacksIS1N_NS1R_17LinearCombinationIffffLNS_15FloatRoundStyleE2EEESG_S1Q_JEEENS4_5SM1004TMEM4LOAD26SM100_TMEM_LOAD_16dp128b8xESZ_S1A_NS4_17SM75_U32x4_LDSM_NENS4_14SM90_TMA_STOREES1A_NS4_17SM90_U32x4_STSM_NENS4_39AutoVectorizingCopyWithAssumedAlignmentILi128EEEEEEvvEEEEvNT_6ParamsE:
        .type           _ZN7cutlass13device_kernelINS_4gemm6kernel13GemmUniversalIN4cute5tupleIJiiiiEEENS1_10collective13CollectiveMmaINS1_35MainloopSm100TmaUmmaWarpSpecializedILi2ELi2ELi4ENS5_IJNS4_1CILi1EEESB_SB_EEEEENS5_IJNSA_ILi64EEENSA_ILi128EEESF_EEEfNS5_IJlSB_lEEEfNS5_IJSB_llEEENS4_8TiledMMAINS4_8MMA_AtomIJNS4_17SM100_MMA_TF32_SSINS_10tfloat32_tESM_fLi64ELi128ELNS4_4UMMA5MajorE0ELSO_1ELNSN_7ScaleInE0ELSP_0EEEEEENS4_6LayoutISC_NS5_IJNSA_ILi0EEEST_ST_EEEEENS5_IJNS4_10UnderscoreESW_SW_EEEEENS4_13SM90_TMA_LOADENS4_14ComposedLayoutINS4_7SwizzleILi3ELi4ELi3EEENS4_18smem_ptr_flag_bitsILi32EEENSS_INS5_IJNSA_ILi8EEENSA_ILi32EEEEEENS5_IJS16_SB_EEEEEEEvNS4_8identityESZ_NS10_INS11_ILi2ELi5ELi2EEES14_NSS_INS5_IJS16_NSA_ILi4EEEEEENS5_IJSB_S16_EEEEEEEvS1B_EENS_8epilogue10collective18CollectiveEpilogueINS1J_23Sm100TmaWarpSpecializedILi4ELi2ELi16ELb1ELb0EEEJSG_NS5_IJNSS_ISE_SB_EENSS_IS16_SB_EEEEEfSH_fSH_NS1J_6fusion15FusionCallbacksIS1N_NS1R_17LinearCombinationIffffLNS_15FloatRoundStyleE2EEESG_S1Q_JEEENS4_5SM1004TMEM4LOAD26SM100_TMEM_LOAD_16dp128b8xESZ_S1A_NS4_17SM75_U32x4_LDSM_NENS4_14SM90_TMA_STOREES1A_NS4_17SM90_U32x4_STSM_NENS4_39AutoVectorizingCopyWithAssumedAlignmentILi128EEEEEEvvEEEEvNT_6ParamsE,@function
        .size           _ZN7cutlass13device_kernelINS_4gemm6kernel13GemmUniversalIN4cute5tupleIJiiiiEEENS1_10collective13CollectiveMmaINS1_35MainloopSm100TmaUmmaWarpSpecializedILi2ELi2ELi4ENS5_IJNS4_1CILi1EEESB_SB_EEEEENS5_IJNSA_ILi64EEENSA_ILi128EEESF_EEEfNS5_IJlSB_lEEEfNS5_IJSB_llEEENS4_8TiledMMAINS4_8MMA_AtomIJNS4_17SM100_MMA_TF32_SSINS_10tfloat32_tESM_fLi64ELi128ELNS4_4UMMA5MajorE0ELSO_1ELNSN_7ScaleInE0ELSP_0EEEEEENS4_6LayoutISC_NS5_IJNSA_ILi0EEEST_ST_EEEEENS5_IJNS4_10UnderscoreESW_SW_EEEEENS4_13SM90_TMA_LOADENS4_14ComposedLayoutINS4_7SwizzleILi3ELi4ELi3EEENS4_18smem_ptr_flag_bitsILi32EEENSS_INS5_IJNSA_ILi8EEENSA_ILi32EEEEEENS5_IJS16_SB_EEEEEEEvNS4_8identityESZ_NS10_INS11_ILi2ELi5ELi2EEES14_NSS_INS5_IJS16_NSA_ILi4EEEEEENS5_IJSB_S16_EEEEEEEvS1B_EENS_8epilogue10collective18CollectiveEpilogueINS1J_23Sm100TmaWarpSpecializedILi4ELi2ELi16ELb1ELb0EEEJSG_NS5_IJNSS_ISE_SB_EENSS_IS16_SB_EEEEEfSH_fSH_NS1J_6fusion15FusionCallbacksIS1N_NS1R_17LinearCombinationIffffLNS_15FloatRoundStyleE2EEESG_S1Q_JEEENS4_5SM1004TMEM4LOAD26SM100_TMEM_LOAD_16dp128b8xESZ_S1A_NS4_17SM75_U32x4_LDSM_NENS4_14SM90_TMA_STOREES1A_NS4_17SM90_U32x4_STSM_NENS4_39AutoVectorizingCopyWithAssumedAlignmentILi128EEEEEEvvEEEEvNT_6ParamsE,(.L_x_174 - _ZN7cutlass13device_kernelINS_4gemm6kernel13GemmUniversalIN4cute5tupleIJiiiiEEENS1_10collective13CollectiveMmaINS1_35MainloopSm100TmaUmmaWarpSpecializedILi2ELi2ELi4ENS5_IJNS4_1CILi1EEESB_SB_EEEEENS5_IJNSA_ILi64EEENSA_ILi128EEESF_EEEfNS5_IJlSB_lEEEfNS5_IJSB_llEEENS4_8TiledMMAINS4_8MMA_AtomIJNS4_17SM100_MMA_TF32_SSINS_10tfloat32_tESM_fLi64ELi128ELNS4_4UMMA5MajorE0ELSO_1ELNSN_7ScaleInE0ELSP_0EEEEEENS4_6LayoutISC_NS5_IJNSA_ILi0EEEST_ST_EEEEENS5_IJNS4_10UnderscoreESW_SW_EEEEENS4_13SM90_TMA_LOADENS4_14ComposedLayoutINS4_7SwizzleILi3ELi4ELi3EEENS4_18smem_ptr_flag_bitsILi32EEENSS_INS5_IJNSA_ILi8EEENSA_ILi32EEEEEENS5_IJS16_SB_EEEEEEEvNS4_8identityESZ_NS10_INS11_ILi2ELi5ELi2EEES14_NSS_INS5_IJS16_NSA_ILi4EEEEEENS5_IJSB_S16_EEEEEEEvS1B_EENS_8epilogue10collective18CollectiveEpilogueINS1J_23Sm100TmaWarpSpecializedILi4ELi2ELi16ELb1ELb0EEEJSG_NS5_IJNSS_ISE_SB_EENSS_IS16_SB_EEEEEfSH_fSH_NS1J_6fusion15FusionCallbacksIS1N_NS1R_17LinearCombinationIffffLNS_15FloatRoundStyleE2EEESG_S1Q_JEEENS4_5SM1004TMEM4LOAD26SM100_TMEM_LOAD_16dp128b8xESZ_S1A_NS4_17SM75_U32x4_LDSM_NENS4_14SM90_TMA_STOREES1A_NS4_17SM90_U32x4_STSM_NENS4_39AutoVectorizingCopyWithAssumedAlignmentILi128EEEEEEvvEEEEvNT_6ParamsE)
        .other          _ZN7cutlass13device_kernelINS_4gemm6kernel13GemmUniversalIN4cute5tupleIJiiiiEEENS1_10collective13CollectiveMmaINS1_35MainloopSm100TmaUmmaWarpSpecializedILi2ELi2ELi4ENS5_IJNS4_1CILi1EEESB_SB_EEEEENS5_IJNSA_ILi64EEENSA_ILi128EEESF_EEEfNS5_IJlSB_lEEEfNS5_IJSB_llEEENS4_8TiledMMAINS4_8MMA_AtomIJNS4_17SM100_MMA_TF32_SSINS_10tfloat32_tESM_fLi64ELi128ELNS4_4UMMA5MajorE0ELSO_1ELNSN_7ScaleInE0ELSP_0EEEEEENS4_6LayoutISC_NS5_IJNSA_ILi0EEEST_ST_EEEEENS5_IJNS4_10UnderscoreESW_SW_EEEEENS4_13SM90_TMA_LOADENS4_14ComposedLayoutINS4_7SwizzleILi3ELi4ELi3EEENS4_18smem_ptr_flag_bitsILi32EEENSS_INS5_IJNSA_ILi8EEENSA_ILi32EEEEEENS5_IJS16_SB_EEEEEEEvNS4_8identityESZ_NS10_INS11_ILi2ELi5ELi2EEES14_NSS_INS5_IJS16_NSA_ILi4EEEEEENS5_IJSB_S16_EEEEEEEvS1B_EENS_8epilogue10collective18CollectiveEpilogueINS1J_23Sm100TmaWarpSpecializedILi4ELi2ELi16ELb1ELb0EEEJSG_NS5_IJNSS_ISE_SB_EENSS_IS16_SB_EEEEEfSH_fSH_NS1J_6fusion15FusionCallbacksIS1N_NS1R_17LinearCombinationIffffLNS_15FloatRoundStyleE2EEESG_S1Q_JEEENS4_5SM1004TMEM4LOAD26SM100_TMEM_LOAD_16dp128b8xESZ_S1A_NS4_17SM75_U32x4_LDSM_NENS4_14SM90_TMA_STOREES1A_NS4_17SM90_U32x4_STSM_NENS4_39AutoVectorizingCopyWithAssumedAlignmentILi128EEEEEEvvEEEEvNT_6ParamsE,@"STO_CUDA_ENTRY STV_DEFAULT"
_ZN7cutlass13device_kernelINS_4gemm6kernel13GemmUniversalIN4cute5tupleIJiiiiEEENS1_10collective13CollectiveMmaINS1_35MainloopSm100TmaUmmaWarpSpecializedILi2ELi2ELi4ENS5_IJNS4_1CILi1EEESB_SB_EEEEENS5_IJNSA_ILi64EEENSA_ILi128EEESF_EEEfNS5_IJlSB_lEEEfNS5_IJSB_llEEENS4_8TiledMMAINS4_8MMA_AtomIJNS4_17SM100_MMA_TF32_SSINS_10tfloat32_tESM_fLi64ELi128ELNS4_4UMMA5MajorE0ELSO_1ELNSN_7ScaleInE0ELSP_0EEEEEENS4_6LayoutISC_NS5_IJNSA_ILi0EEEST_ST_EEEEENS5_IJNS4_10UnderscoreESW_SW_EEEEENS4_13SM90_TMA_LOADENS4_14ComposedLayoutINS4_7SwizzleILi3ELi4ELi3EEENS4_18smem_ptr_flag_bitsILi32EEENSS_INS5_IJNSA_ILi8EEENSA_ILi32EEEEEENS5_IJS16_SB_EEEEEEEvNS4_8identityESZ_NS10_INS11_ILi2ELi5ELi2EEES14_NSS_INS5_IJS16_NSA_ILi4EEEEEENS5_IJSB_S16_EEEEEEEvS1B_EENS_8epilogue10collective18CollectiveEpilogueINS1J_23Sm100TmaWarpSpecializedILi4ELi2ELi16ELb1ELb0EEEJSG_NS5_IJNSS_ISE_SB_EENSS_IS16_SB_EEEEEfSH_fSH_NS1J_6fusion15FusionCallbacksIS1N_NS1R_17LinearCombinationIffffLNS_15FloatRoundStyleE2EEESG_S1Q_JEEENS4_5SM1004TMEM4LOAD26SM100_TMEM_LOAD_16dp128b8xESZ_S1A_NS4_17SM75_U32x4_LDSM_NENS4_14SM90_TMA_STOREES1A_NS4_17SM90_U32x4_STSM_NENS4_39AutoVectorizingCopyWithAssumedAlignmentILi128EEEEEEvvEEEEvNT_6ParamsE:
[----:B------:R-:W1:Y:S01]  /*0000*/  LDC R1, c[0x0][0x37c] ;  /* 0x0000df00ff017b82 */ /* 0x000e620000000800 */
[----:B------:R-:W2:Y:S01]  /*0010*/  S2R R78, SR_TID.X ;  /* 0x00000000004e7919 */ /* 0x000ea20000002100 */
[----:B------:R-:W3:Y:S01]  /*0020*/  LDCU.64 UR8, c[0x0][0x890] ;  /* 0x00011200ff0877ac */ /* 0x000ee20008000a00 */
[----:B------:R-:W-:Y:S02]  /*0030*/  PRMT R64, RZ, 0x7610, R64 ;  /* 0x00007610ff407816 */ /* 0x000fe40000000040 */
[----:B------:R-:W-:Y:S01]  /*0040*/  ELECT P5, URZ, PT ;  /* 0x0000000000ff782f */ /* 0x000fe200038a0000 */
[----:B------:R-:W4:Y:S01]  /*0050*/  LDCU.64 UR52, c[0x0][0x358] ;  /* 0x00006b00ff3477ac */ /* 0x000f220008000a00 */
[----:B---3--:R-:W-:-:S04]  /*0060*/  UISETP.NE.U32.AND UP0, UPT, UR8, URZ, UPT ;  /* 0x000000ff0800728c */ /* 0x008fc8000bf05070 */
[----:B------:R-:W-:Y:S01]  /*0070*/  UISETP.NE.AND.EX UP0, UPT, UR9, URZ, UPT, UP0 ;  /* 0x000000ff0900728c */ /* 0x000fe2000bf05300 */
[----:B--2---:R-:W-:-:S05]  /*0080*/  SHF.R.U32.HI R70, RZ, 0x5, R78 ;  /* 0x00000005ff467819 */ /* 0x004fca000001164e */
[----:B------:R-:W2:Y:S02]  /*0090*/  SHFL.IDX PT, R0, R70, RZ, 0x1f ;  /* 0x00001fff46007589 */ /* 0x000ea400000e0000 */
[----:B--2---:R-:W-:Y:S01]  /*00a0*/  R2UR UR10, R0 ;  /* 0x00000000000a72ca */ /* 0x004fe200000e0000 */
[----:B-1--4-:R-:W-:-:S14]  /*00b0*/  BRA.U UP0, `(.L_x_0) ;  /* 0x00000001002c7547 */ /* 0x012fdc000b800000 */
[----:B------:R-:W1:Y:S02]  /*00c0*/  LDCU.64 UR4, c[0x0][0x888] ;  /* 0x00011100ff0477ac */ /* 0x000e640008000a00 */
[----:B-1----:R-:W-:-:S04]  /*00d0*/  UISETP.NE.U32.AND UP0, UPT, UR4, URZ, UPT ;  /* 0x000000ff0400728c */ /* 0x002fc8000bf05070 */
[----:B------:R-:W-:-:S09]  /*00e0*/  UISETP.NE.AND.EX UP0, UPT, UR5, URZ, UPT, UP0 ;  /* 0x000000ff0500728c */ /* 0x000fd2000bf05300 */
[----:B------:R-:W-:Y:S05]  /*00f0*/  BRA.U !UP0, `(.L_x_1) ;  /* 0x0000000108107547 */ /* 0x000fea000b800000 */
[----:B------:R-:W1:Y:S02]  /*0100*/  LDC.64 R2, c[0x0][0x888] ;  /* 0x00022200ff027b82 */ /* 0x000e640000000a00 */
[----:B-1----:R1:W5:Y:S01]  /*0110*/  LDG.E R35, desc[UR52][R2.64] ;  /* 0x0000003402237981 */ /* 0x002362000c1e1900 */
[----:B------:R-:W-:Y:S01]  /*0120*/  HFMA2 R64, -RZ, RZ, 0, 5.9604644775390625e-08 ;  /* 0x00000001ff407431 */ /* 0x000fe200000001ff */
[----:B------:R-:W-:Y:S05]  /*0130*/  BRA `(.L_x_0) ;  /* 0x00000000000c7947 */ /* 0x000fea0003800000 */
.L_x_1:
[----:B------:R-:W1:Y:S01]  /*0140*/  LDCU UR4, c[0x0][0x880] ;  /* 0x00011000ff0477ac */ /* 0x000e620008000800 */
[----:B------:R-:W-:Y:S01]  /*0150*/  HFMA2 R64, -RZ, RZ, 0, 5.9604644775390625e-08 ;  /* 0x00000001ff407431 */ /* 0x000fe200000001ff */
[----:B-1----:R-:W-:-:S07]  /*0160*/  MOV R35, UR4 ;  /* 0x0000000400237c02 */ /* 0x002fce0008000f00 */
.L_x_0:
[----:B------:R-:W2:Y:S02]  /*0170*/  LDCU.64 UR4, c[0x0][0x8b0] ;  /* 0x00011600ff0477ac */ /* 0x000ea40008000a00 */
[----:B--2---:R-:W-:-:S04]  /*0180*/  UISETP.NE.U32.AND UP0, UPT, UR4, URZ, UPT ;  /* 0x000000ff0400728c */ /* 0x004fc8000bf05070 */
[----:B------:R-:W-:-:S09]  /*0190*/  UISETP.NE.AND.EX UP0, UPT, UR5, URZ, UPT, UP0 ;  /* 0x000000ff0500728c */ /* 0x000fd2000bf05300 */
[----:B------:R-:W-:Y:S05]  /*01a0*/  BRA.U UP0, `(.L_x_2) ;  /* 0x0000000100247547 */ /* 0x000fea000b800000 */
[----:B------:R-:W2:Y:S02]  /*01b0*/  LDCU.64 UR4, c[0x0][0x8a8] ;  /* 0x00011500ff0477ac */ /* 0x000ea40008000a00 */
[----:B--2---:R-:W-:-:S04]  /*01c0*/  UISETP.NE.U32.AND UP0, UPT, UR4, URZ, UPT ;  /* 0x000000ff0400728c */ /* 0x004fc8000bf05070 */
[----:B------:R-:W-:-:S09]  /*01d0*/  UISETP.NE.AND.EX UP0, UPT, UR5, URZ, UPT, UP0 ;  /* 0x000000ff0500728c */ /* 0x000fd2000bf05300 */
[----:B------:R-:W-:Y:S05]  /*01e0*/  BRA.U !UP0, `(.L_x_3) ;  /* 0x00000001080c7547 */ /* 0x000fea000b800000 */
[----:B-1----:R-:W1:Y:S02]  /*01f0*/  LDC.64 R2, c[0x0][0x8a8] ;  /* 0x00022a00ff027b82 */ /* 0x002e640000000a00 */
[----:B-1----:R2:W5:Y:S01]  /*0200*/  LDG.E R33, desc[UR52][R2.64] ;  /* 0x0000003402217981 */ /* 0x002562000c1e1900 */
[----:B------:R-:W-:Y:S05]  /*0210*/  BRA `(.L_x_2) ;  /* 0x0000000000087947 */ /* 0x000fea0003800000 */
.L_x_3:
[----:B------:R-:W2:Y:S02]  /*0220*/  LDCU UR4, c[0x0][0x8a0] ;  /* 0x00011400ff0477ac */ /* 0x000ea40008000800 */
[----:B--2---:R-:W-:Y:S02]  /*0230*/  MOV R33, UR4 ;  /* 0x0000000400217c02 */ /* 0x004fe40008000f00 */
.L_x_2:
[----:B------:R-:W-:Y:S01]  /*0240*/  IMAD.U32 R0, RZ, RZ, UR10 ;  /* 0x0000000aff007e24 */ /* 0x000fe2000f8e00ff */
[----:B------:R-:W-:Y:S04]  /*0250*/  BSSY.RECONVERGENT B0, `(.L_x_4) ;  /* 0x000000c000007945 */ /* 0x000fe80003800200 */
[C---:B------:R-:W-:Y:S02]  /*0260*/  ISETP.NE.OR P1, PT, R0.reuse, 0x1, !P5 ;  /* 0x000000010000780c */ /* 0x040fe40006f25670 */
[----:B------:R-:W-:-:S11]  /*0270*/  ISETP.NE.OR P0, PT, R0, 0x3, !P5 ;  /* 0x000000030000780c */ /* 0x000fd60006f05670 */
[----:B------:R-:W-:Y:S05]  /*0280*/  @P1 BRA `(.L_x_5) ;  /* 0x0000000000201947 */ /* 0x000fea0003800000 */
[----:B------:R-:W3:Y:S02]  /*0290*/  LDCU.64 UR4, c[0x0][0x348] ;  /* 0x00006900ff0477ac */ /* 0x000ee40008000a00 */
[----:B---3--:R-:W-:Y:S02]  /*02a0*/  UIADD3 UR6, UP1, UPT, UR4, 0x80, URZ ;  /* 0x0000008004067890 */ /* 0x008fe4000ff3e0ff */
[----:B------:R-:W-:Y:S02]  /*02b0*/  UIADD3 UR4, UP0, UPT, UR4, 0x180, URZ ;  /* 0x0000018004047890 */ /* 0x000fe4000ff1e0ff */
[----:B------:R-:W-:Y:S02]  /*02c0*/  UIADD3.X UR7, UPT, UPT, URZ, UR5, URZ, UP1, !UPT ;  /* 0x00000005ff077290 */ /* 0x000fe40008ffe4ff */
[----:B------:R-:W-:-:S07]  /*02d0*/  UIADD3.X UR5, UPT, UPT, URZ, UR5, URZ, UP0, !UPT ;  /* 0x00000005ff057290 */ /* 0x000fce00087fe4ff */
[----:B------:R3:W-:Y:S02]  /*02e0*/  UTMACCTL.PF [UR6] ;  /* 0x00000000060079b9 */ /* 0x0007e40008040000 */
[----:B------:R3:W-:Y:S02]  /*02f0*/  UTMACCTL.PF [UR4] ;  /* 0x00000000040079b9 */ /* 0x0007e40008040000 */
[----:B---3--:R-:W-:Y:S01]  /*0300*/  NOP ;  /* 0x0000000000007918 */ /* 0x008fe20000000000 */
.L_x_5:
[----:B------:R-:W-:Y:S05]  /*0310*/  BSYNC.RECONVERGENT B0 ;  /* 0x0000000000007941 */ /* 0x000fea0003800200 */
.L_x_4:
[----:B------:R-:W-:Y:S04]  /*0320*/  BSSY.RECONVERGENT B0, `(.L_x_6) ;  /* 0x000000a000007945 */ /* 0x000fe80003800200 */
        /* <DEDUP_REMOVED lines=9> */
.L_x_7:
[----:B------:R-:W-:Y:S05]  /*03c0*/  BSYNC.RECONVERGENT B0 ;  /* 0x0000000000007941 */ /* 0x000fea0003800200 */
.L_x_6:
[----:B------:R-:W3:Y:S01]  /*03d0*/  LDCU.64 UR4, c[0x0][0x888] ;  /* 0x00011100ff0477ac */ /* 0x000ee20008000a00 */
[----:B------:R-:W-:Y:S02]  /*03e0*/  UISETP.EQ.U32.AND UP1, UPT, UR8, URZ, UPT ;  /* 0x000000ff0800728c */ /* 0x000fe4000bf22070 */
[----:B------:R-:W-:Y:S02]  /*03f0*/  UPLOP3.LUT UP2, UPT, UPT, UPT, UPT, 0x80, 0x8 ;  /* 0x000000000008789c */ /* 0x000fe40003f4f070 */
[----:B---3--:R-:W-:-:S04]  /*0400*/  UISETP.NE.U32.AND UP0, UPT, UR4, URZ, UPT ;  /* 0x000000ff0400728c */ /* 0x008fc8000bf05070 */
[----:B------:R-:W-:-:S04]  /*0410*/  UISETP.NE.AND.EX UP0, UPT, UR5, URZ, UPT, UP0 ;  /* 0x000000ff0500728c */ /* 0x000fc8000bf05300 */
[----:B------:R-:W-:-:S04]  /*0420*/  UISETP.EQ.OR.EX UP3, UPT, UR9, URZ, !UP0, UP1 ;  /* 0x000000ff0900728c */ /* 0x000fc8000c762710 */
[----:B------:R-:W-:-:S05]  /*0430*/  UP2UR UR44, UPR, URZ, 0x8 ;  /* 0x00000008ff2c7883 */ /* 0x000fca0008000000 */
[----:B------:R-:W-:Y:S07]  /*0440*/  BRA.U !UP3, `(.L_x_8) ;  /* 0x000000010b207547 */ /* 0x000fee000b800000 */
[----:B------:R-:W-:Y:S01]  /*0450*/  UISETP.NE.U32.AND UP2, UPT, UR8, URZ, UPT ;  /* 0x000000ff0800728c */ /* 0x000fe2000bf45070 */
[----:B-----5:R-:W-:Y:S01]  /*0460*/  FSETP.NEU.AND P0, PT, R35, RZ, PT ;  /* 0x000000ff2300720b */ /* 0x020fe20003f0d000 */
[----:B------:R-:W-:Y:S02]  /*0470*/  USEL UR4, URZ, 0xffffffff, UP0 ;  /* 0xffffffffff047887 */ /* 0x000fe40008000000 */
[----:B------:R-:W-:-:S10]  /*0480*/  UISETP.NE.AND.EX UP2, UPT, UR9, URZ, UPT, UP2 ;  /* 0x000000ff0900728c */ /* 0x000fd4000bf45320 */
[----:B------:R-:W-:Y:S01]  /*0490*/  VOTEU.ANY UP1, P0 ;  /* 0x0000000000ff7886 */ /* 0x000fe20000020100 */
[----:B------:R-:W-:-:S04]  /*04a0*/  @!UP2 USEL UR4, URZ, 0xffffffff, UP1 ;  /* 0xffffffffff04a887 */ /* 0x000fc80008800000 */
[----:B------:R-:W-:-:S04]  /*04b0*/  ULOP3.LUT UR4, UR4, 0x1, URZ, 0xc0, !UPT ;  /* 0x0000000104047892 */ /* 0x000fc8000f8ec0ff */
[----:B------:R-:W-:-:S11]  /*04c0*/  UISETP.NE.U32.AND UP2, UPT, UR4, 0x1, UPT ;  /* 0x000000010400788c */ /* 0x000fd6000bf45070 */
.L_x_8:
[----:B-12---:R-:W1:Y:S01]  /*04d0*/  SHFL.IDX PT, R2, R70, RZ, 0x1f ;  /* 0x00001fff46027589 */ /* 0x006e6200000e0000 */
[----:B------:R-:W-:-:S04]  /*04e0*/  UISETP.NE.AND UP1, UPT, UR10, 0x2, UPT ;  /* 0x000000020a00788c */ /* 0x000fc8000bf25270 */
[----:B------:R-:W-:Y:S01]  /*04f0*/  USEL UR21, URZ, 0x1, UP1 ;  /* 0x00000001ff157887 */ /* 0x000fe20008800000 */
[----:B-1----:R-:W-:-:S13]  /*0500*/  ISETP.NE.AND P0, PT, R2, RZ, PT ;  /* 0x000000ff0200720c */ /* 0x002fda0003f05270 */
[----:B------:R-:W-:Y:S05]  /*0510*/  @P0 BRA `(.L_x_9) ;  /* 0x0000000000380947 */ /* 0x000fea0003800000 */
[----:B------:R-:W1:Y:S01]  /*0520*/  S2UR UR4, SR_CgaCtaId ;  /* 0x00000000000479c3 */ /* 0x000e620000008800 */
[----:B------:R-:W-:Y:S01]  /*0530*/  UMOV UR5, 0x400 ;  /* 0x0000040000057882 */ /* 0x000fe20000000000 */
[----:B------:R-:W-:Y:S01]  /*0540*/  UMOV UR6, 0x1 ;  /* 0x0000000100067882 */ /* 0x000fe20000000000 */
[----:B------:R-:W-:Y:S01]  /*0550*/  ELECT P0, URZ, PT ;  /* 0x0000000000ff782f */ /* 0x000fe20003800000 */
[----:B------:R-:W-:-:S04]  /*0560*/  UIADD3 UR6, UPT, UPT, -UR6, 0x100000, URZ ;  /* 0x0010000006067890 */ /* 0x000fc8000fffe1ff */
[----:B------:R-:W-:Y:S02]  /*0570*/  USHF.L.U32 UR7, UR6, 0xb, URZ ;  /* 0x0000000b06077899 */ /* 0x000fe400080006ff */
[----:B------:R-:W-:Y:S02]  /*0580*/  USHF.L.U32 UR6, UR6, 0x1, URZ ;  /* 0x0000000106067899 */ /* 0x000fe400080006ff */
[----:B-1----:R-:W-:Y:S01]  /*0590*/  ULEA UR4, UR4, UR5, 0x18 ;  /* 0x0000000504047291 */ /* 0x002fe2000f8ec0ff */
[----:B------:R-:W1:Y:S11]  /*05a0*/  FENCE.VIEW.ASYNC.S ;  /* 0x00000000000073c6 */ /* 0x000e760000000000 */
[----:B-1----:R1:W2:Y:S01]  /*05b0*/  SYNCS.EXCH.64 URZ, [UR4], UR6 ;  /* 0x0000000604ff75b2 */ /* 0x0022a20008000100 */
[----:B------:R1:W3:Y:S01]  /*05c0*/  SYNCS.EXCH.64 URZ, [UR4+0x10], UR6 ;  /* 0x0000100604ff75b2 */ /* 0x0002e20008000100 */
[----:B------:R1:W4:Y:S01]  /*05d0*/  SYNCS.EXCH.64 URZ, [UR4+0x8], UR6 ;  /* 0x0000080604ff75b2 */ /* 0x0003220008000100 */
[----:B------:R1:W1:Y:S01]  /*05e0*/  SYNCS.EXCH.64 URZ, [UR4+0x18], UR6 ;  /* 0x0000180604ff75b2 */ /* 0x0002620008000100 */
[----:B------:R-:W-:Y:S01]  /*05f0*/  NOP ;  /* 0x0000000000007918 */ /* 0x000fe20000000000 */
.L_x_9:
[----:B------:R-:W2:Y:S01]  /*0600*/  SHFL.IDX PT, R2, R70, RZ, 0x1f ;  /* 0x00001fff46027589 */ /* 0x000ea200000e0000 */
[----:B------:R-:W-:Y:S01]  /*0610*/  NOP ;  /* 0x0000000000007918 */ /* 0x000fe20000000000 */
[----:B--2---:R-:W-:-:S13]  /*0620*/  ISETP.NE.AND P0, PT, R2, 0x1, PT ;  /* 0x000000010200780c */ /* 0x004fda0003f05270 */
[----:B------:R-:W-:Y:S05]  /*0630*/  @P0 BRA `(.L_x_10) ;  /* 0x0000000000580947 */ /* 0x000fea0003800000 */
[----:B-1----:R-:W1:Y:S01]  /*0640*/  S2UR UR4, SR_CgaCtaId ;  /* 0x00000000000479c3 */ /* 0x002e620000008800 */
[----:B------:R-:W-:Y:S01]  /*0650*/  UMOV UR5, 0x400 ;  /* 0x0000040000057882 */ /* 0x000fe20000000000 */
[----:B------:R-:W-:Y:S01]  /*0660*/  UMOV UR8, 0x20 ;  /* 0x0000002000087882 */ /* 0x000fe20000000000 */
[----:B------:R-:W-:Y:S01]  /*0670*/  UMOV UR6, 0x80 ;  /* 0x0000008000067882 */ /* 0x000fe20000000000 */
[----:B------:R-:W-:-:S04]  /*0680*/  UIADD3 UR8, UPT, UPT, -UR8, 0x100000, URZ ;  /* 0x0010000008087890 */ /* 0x000fc8000fffe1ff */
[----:B------:R-:W-:Y:S02]  /*0690*/  USHF.L.U32 UR9, UR8, 0xb, URZ ;  /* 0x0000000b08097899 */ /* 0x000fe400080006ff */
[----:B------:R-:W-:Y:S02]  /*06a0*/  USHF.L.U32 UR8, UR8, 0x1, URZ ;  /* 0x0000000108087899 */ /* 0x000fe400080006ff */
[----:B------:R-:W-:-:S04]  /*06b0*/  UIADD3 UR6, UPT, UPT, -UR6, 0x100000, URZ ;  /* 0x0010000006067890 */ /* 0x000fc8000fffe1ff */
[----:B------:R-:W-:Y:S02]  /*06c0*/  USHF.L.U32 UR7, UR6, 0xb, URZ ;  /* 0x0000000b06077899 */ /* 0x000fe400080006ff */
[----:B------:R-:W-:Y:S01]  /*06d0*/  USHF.L.U32 UR6, UR6, 0x1, URZ ;  /* 0x0000000106067899 */ /* 0x000fe200080006ff */
[----:B------:R-:W-:Y:S01]  /*06e0*/  ELECT P0, URZ, PT ;  /* 0x0000000000ff782f */ /* 0x000fe20003800000 */
[----:B-1----:R-:W-:Y:S01]  /*06f0*/  ULEA UR4, UR4, UR5, 0x18 ;  /* 0x0000000504047291 */ /* 0x002fe2000f8ec0ff */
[----:B------:R-:W1:Y:S11]  /*0700*/  FENCE.VIEW.ASYNC.S ;  /* 0x00000000000073c6 */ /* 0x000e760000000000 */
[----:B-1----:R2:W1:Y:S01]  /*0710*/  SYNCS.EXCH.64 URZ, [UR4+0x20], UR8 ;  /* 0x0000200804ff75b2 */ /* 0x0024620008000100 */
[----:B------:R2:W1:Y:S01]  /*0720*/  SYNCS.EXCH.64 URZ, [UR4+0x40], UR6 ;  /* 0x0000400604ff75b2 */ /* 0x0004620008000100 */
[----:B------:R2:W1:Y:S01]  /*0730*/  SYNCS.EXCH.64 URZ, [UR4+0x28], UR8 ;  /* 0x0000280804ff75b2 */ /* 0x0004620008000100 */
[----:B------:R2:W1:Y:S01]  /*0740*/  SYNCS.EXCH.64 URZ, [UR4+0x48], UR6 ;  /* 0x0000480604ff75b2 */ /* 0x0004620008000100 */
[----:B------:R2:W1:Y:S01]  /*0750*/  SYNCS.EXCH.64 URZ, [UR4+0x30], UR8 ;  /* 0x0000300804ff75b2 */ /* 0x0004620008000100 */
[----:B------:R2:W1:Y:S01]  /*0760*/  SYNCS.EXCH.64 URZ, [UR4+0x50], UR6 ;  /* 0x0000500604ff75b2 */ /* 0x0004620008000100 */
[----:B------:R2:W1:Y:S01]  /*0770*/  SYNCS.EXCH.64 URZ, [UR4+0x38], UR8 ;  /* 0x0000380804ff75b2 */ /* 0x0004620008000100 */
[----:B------:R2:W1:Y:S02]  /*0780*/  SYNCS.EXCH.64 URZ, [UR4+0x58], UR6 ;  /* 0x0000580604ff75b2 */ /* 0x0004640008000100 */
[----:B--2---:R-:W-:Y:S01]  /*0790*/  NOP ;  /* 0x0000000000007918 */ /* 0x004fe20000000000 */
.L_x_10:
[----:B------:R-:W2:Y:S01]  /*07a0*/  SHFL.IDX PT, R2, R70, RZ, 0x1f ;  /* 0x00001fff46027589 */ /* 0x000ea200000e0000 */
[----:B------:R-:W-:Y:S01]  /*07b0*/  NOP ;  /* 0x0000000000007918 */ /* 0x000fe20000000000 */
[----:B--2---:R-:W-:-:S13]  /*07c0*/  ISETP.NE.AND P0, PT, R2, 0x3, PT ;  /* 0x000000030200780c */ /* 0x004fda0003f05270 */
[----:B------:R-:W-:Y:S05]  /*07d0*/  @P0 BRA `(.L_x_11) ;  /* 0x0000000000300947 */ /* 0x000fea0003800000 */
[----:B-1----:R-:W1:Y:S01]  /*07e0*/  S2UR UR6, SR_CgaCtaId ;  /* 0x00000000000679c3 */ /* 0x002e620000008800 */
[----:B------:R-:W-:Y:S01]  /*07f0*/  UMOV UR4, 0x400 ;  /* 0x0000040000047882 */ /* 0x000fe20000000000 */
[----:B------:R-:W-:Y:S01]  /*0800*/  UMOV UR5, 0x20 ;  /* 0x0000002000057882 */ /* 0x000fe20000000000 */
[----:B------:R-:W-:Y:S01]  /*0810*/  ELECT P0, URZ, PT ;  /* 0x0000000000ff782f */ /* 0x000fe20003800000 */
[----:B-1----:R-:W-:Y:S02]  /*0820*/  ULEA UR6, UR6, UR4, 0x18 ;  /* 0x0000000406067291 */ /* 0x002fe4000f8ec0ff */
[----:B------:R-:W-:-:S04]  /*0830*/  UIADD3 UR4, UPT, UPT, -UR5, 0x100000, URZ ;  /* 0x0010000005047890 */ /* 0x000fc8000fffe1ff */
[----:B------:R-:W-:Y:S02]  /*0840*/  USHF.L.U32 UR5, UR4, 0xb, URZ ;  /* 0x0000000b04057899 */ /* 0x000fe400080006ff */
[----:B------:R-:W-:Y:S01]  /*0850*/  USHF.L.U32 UR4, UR4, 0x1, URZ ;  /* 0x0000000104047899 */ /* 0x000fe200080006ff */
[----:B------:R-:W1:Y:S11]  /*0860*/  FENCE.VIEW.ASYNC.S ;  /* 0x00000000000073c6 */ /* 0x000e760000000000 */
[----:B-1----:R2:W1:Y:S01]  /*0870*/  SYNCS.EXCH.64 URZ, [UR6+0x60], UR4 ;  /* 0x0000600406ff75b2 */ /* 0x0024620008000100 */
[----:B------:R2:W1:Y:S02]  /*0880*/  SYNCS.EXCH.64 URZ, [UR6+0x68], UR4 ;  /* 0x0000680406ff75b2 */ /* 0x0004640008000100 */
[----:B--2---:R-:W-:Y:S01]  /*0890*/  NOP ;  /* 0x0000000000007918 */ /* 0x004fe20000000000 */
.L_x_11:
[----:B------:R-:W2:Y:S01]  /*08a0*/  SHFL.IDX PT, R2, R70, RZ, 0x1f ;  /* 0x00001fff46027589 */ /* 0x000ea200000e0000 */
[----:B------:R-:W-:Y:S01]  /*08b0*/  NOP ;  /* 0x0000000000007918 */ /* 0x000fe20000000000 */
[----:B--2---:R-:W-:-:S13]  /*08c0*/  ISETP.NE.AND P0, PT, R2, 0x4, PT ;  /* 0x000000040200780c */ /* 0x004fda0003f05270 */
[----:B------:R-:W-:Y:S05]  /*08d0*/  @P0 BRA `(.L_x_12) ;  /* 0x00000000004c0947 */ /* 0x000fea0003800000 */
[----:B-1----:R-:W1:Y:S01]  /*08e0*/  S2UR UR6, SR_CgaCtaId ;  /* 0x00000000000679c3 */ /* 0x002e620000008800 */
[----:B------:R-:W-:Y:S01]  /*08f0*/  UMOV UR4, 0x100 ;  /* 0x0000010000047882 */ /* 0x000fe20000000000 */
[----:B------:R-:W-:Y:S01]  /*0900*/  UMOV UR5, 0x400 ;  /* 0x0000040000057882 */ /* 0x000fe20000000000 */
[----:B------:R-:W-:Y:S01]  /*0910*/  USEL UR4, UR4, 0xe0, UP2 ;  /* 0x000000e004047887 */ /* 0x000fe20009000000 */
[----:B------:R-:W-:Y:S01]  /*0920*/  UMOV UR8, 0x1 ;  /* 0x0000000100087882 */ /* 0x000fe20000000000 */
[----:B------:R-:W-:Y:S01]  /*0930*/  ELECT P0, URZ, PT ;  /* 0x0000000000ff782f */ /* 0x000fe20003800000 */
[----:B------:R-:W-:-:S04]  /*0940*/  UIADD3 UR8, UPT, UPT, -UR8, 0x100000, URZ ;  /* 0x0010000008087890 */ /* 0x000fc8000fffe1ff */
[----:B------:R-:W-:Y:S02]  /*0950*/  USHF.L.U32 UR9, UR8, 0xb, URZ ;  /* 0x0000000b08097899 */ /* 0x000fe400080006ff */
[----:B------:R-:W-:Y:S02]  /*0960*/  USHF.L.U32 UR8, UR8, 0x1, URZ ;  /* 0x0000000108087899 */ /* 0x000fe400080006ff */
[----:B-1----:R-:W-:Y:S02]  /*0970*/  ULEA UR6, UR6, UR5, 0x18 ;  /* 0x0000000506067291 */ /* 0x002fe4000f8ec0ff */
[----:B------:R-:W-:-:S04]  /*0980*/  UIADD3 UR4, UPT, UPT, -UR4, 0x100000, URZ ;  /* 0x0010000004047890 */ /* 0x000fc8000fffe1ff */
[----:B------:R-:W-:Y:S02]  /*0990*/  USHF.L.U32 UR5, UR4, 0xb, URZ ;  /* 0x0000000b04057899 */ /* 0x000fe400080006ff */
[----:B------:R-:W-:Y:S01]  /*09a0*/  USHF.L.U32 UR4, UR4, 0x1, URZ ;  /* 0x0000000104047899 */ /* 0x000fe200080006ff */
[----:B------:R-:W1:Y:S03]  /*09b0*/  FENCE.VIEW.ASYNC.S ;  /* 0x00000000000073c6 */ /* 0x000e660000000000 */
[----:B-1----:R2:W1:Y:S08]  /*09c0*/  SYNCS.EXCH.64 URZ, [UR6+0x70], UR8 ;  /* 0x0000700806ff75b2 */ /* 0x0024700008000100 */
[----:B------:R2:W1:Y:S01]  /*09d0*/  SYNCS.EXCH.64 URZ, [UR6+0x80], UR4 ;  /* 0x0000800406ff75b2 */ /* 0x0004620008000100 */
[----:B------:R2:W1:Y:S01]  /*09e0*/  SYNCS.EXCH.64 URZ, [UR6+0x78], UR8 ;  /* 0x0000780806ff75b2 */ /* 0x0004620008000100 */
[----:B------:R2:W1:Y:S02]  /*09f0*/  SYNCS.EXCH.64 URZ, [UR6+0x88], UR4 ;  /* 0x0000880406ff75b2 */ /* 0x0004640008000100 */
[----:B--2---:R-:W-:Y:S01]  /*0a00*/  NOP ;  /* 0x0000000000007918 */ /* 0x004fe20000000000 */
.L_x_12:
        /* <DEDUP_REMOVED lines=26> */
.L_x_13:
        /* <DEDUP_REMOVED lines=13> */
[----:B-1----:R2:W1:Y:S01]  /*0c80*/  SYNCS.EXCH.64 URZ, [UR4+0xd0], UR6 ;  /* 0x0000d00604ff75b2 */ /* 0x0024620008000100 */
[----:B------:R2:W1:Y:S01]  /*0c90*/  SYNCS.EXCH.64 URZ, [UR4+0xe0], UR6 ;  /* 0x0000e00604ff75b2 */ /* 0x0004620008000100 */
[----:B------:R2:W1:Y:S01]  /*0ca0*/  SYNCS.EXCH.64 URZ, [UR4+0xd8], UR6 ;  /* 0x0000d80604ff75b2 */ /* 0x0004620008000100 */
[----:B------:R2:W1:Y:S02]  /*0cb0*/  SYNCS.EXCH.64 URZ, [UR4+0xe8], UR6 ;  /* 0x0000e80604ff75b2 */ /* 0x0004640008000100 */
[----:B--2---:R-:W-:Y:S01]  /*0cc0*/  NOP ;  /* 0x0000000000007918 */ /* 0x004fe20000000000 */
.L_x_14:
[----:B------:R-:W2:Y:S01]  /*0cd0*/  S2UR UR5, SR_CTAID.X ;  /* 0x00000000000579c3 */ /* 0x000ea20000002500 */
[----:B------:R-:W-:-:S05]  /*0ce0*/  CS2R.32 R65, SR_CgaSize ;  /* 0x0000000000417805 */ /* 0x000fca0000008a00 */
[----:B------:R-:W-:-:S05]  /*0cf0*/  IMAD R65, R65, -0xa0, RZ ;  /* 0xffffff6041417824 */ /* 0x000fca00078e02ff */
[----:B-1----:R-:W-:-:S14]  /*0d00*/  R2UR UR7, R65 ;  /* 0x00000000410772ca */ /* 0x002fdc00000e0000 */
[----:B------:R-:W1:Y:S01]  /*0d10*/  LDCU UR7, c[0x0][UR7+0x2b0] ;  /* 0x00005600070777ac */ /* 0x000e620008000800 */
[----:B------:R-:W-:Y:S01]  /*0d20*/  NOP ;  /* 0x0000000000007918 */ /* 0x000fe20000000000 */
[----:B------:R-:W-:-:S05]  /*0d30*/  CS2R.32 R65, SR_CgaSize ;  /* 0x0000000000417805 */ /* 0x000fca0000008a00 */
[----:B------:R-:W-:-:S05]  /*0d40*/  IMAD R65, R65, -0xa0, RZ ;  /* 0xffffff6041417824 */ /* 0x000fca00078e02ff */
[----:B------:R-:W-:-:S14]  /*0d50*/  R2UR UR6, R65 ;  /* 0x00000000410672ca */ /* 0x000fdc00000e0000 */
[----:B------:R-:W3:Y:S01]  /*0d60*/  LDCU UR6, c[0x0][UR6+0x2b4] ;  /* 0x00005680060677ac */ /* 0x000ee20008000800 */
[----:B------:R-:W4:Y:S08]  /*0d70*/  S2UR UR4, SR_CTAID.Y ;  /* 0x00000000000479c3 */ /* 0x000f300000002600 */
[----:B------:R-:W3:Y:S01]  /*0d80*/  LDC R10, c[0x0][0xb24] ;  /* 0x0002c900ff0a7b82 */ /* 0x000ee20000000800 */
[----:B--2---:R-:W-:-:S02]  /*0d90*/  I2FP.F32.U32 R63, UR5 ;  /* 0x00000005003f7c45 */ /* 0x004fc40008201000 */
[----:B------:R-:W-:-:S05]  /*0da0*/  CS2R.32 R3, SR_CgaSize ;  /* 0x0000000000037805 */ /* 0x000fca0000008a00 */
[----:B------:R-:W-:-:S06]  /*0db0*/  IMAD R3, R3, -0xa0, RZ ;  /* 0xffffff6003037824 */ /* 0x000fcc00078e02ff */
[----:B------:R-:W2:Y:S01]  /*0dc0*/  LDC R3, c[0x0][R3+0x2a0] ;  /* 0x0000a80003037b82 */ /* 0x000ea20000000800 */
[----:B------:R-:W-:Y:S01]  /*0dd0*/  MOV R15, UR5 ;  /* 0x00000005000f7c02 */ /* 0x000fe20008000f00 */
[----:B-1----:R-:W-:Y:S01]  /*0de0*/  FMUL R63, R63, UR7 ;  /* 0x000000073f3f7c20 */ /* 0x002fe20008400000 */
[----:B----4-:R-:W-:Y:S02]  /*0df0*/  I2FP.F32.U32 R62, UR4 ;  /* 0x00000004003e7c45 */ /* 0x010fe40008201000 */
[----:B------:R-:W-:-:S05]  /*0e00*/  CS2R.32 R2, SR_CgaSize ;  /* 0x0000000000027805 */ /* 0x000fca0000008a00 */
[----:B------:R-:W-:-:S06]  /*0e10*/  IMAD R2, R2, -0xa0, RZ ;  /* 0xffffff6002027824 */ /* 0x000fcc00078e02ff */
[----:B------:R-:W1:Y:S01]  /*0e20*/  LDC R2, c[0x0][R2+0x2a4] ;  /* 0x0000a90002027b82 */ /* 0x000e620000000800 */
[----:B------:R-:W-:Y:S01]  /*0e30*/  IMAD.U32 R14, RZ, RZ, UR4 ;  /* 0x00000004ff0e7e24 */ /* 0x000fe2000f8e00ff */
[----:B------:R-:W4:Y:S01]  /*0e40*/  F2I.U32.TRUNC.NTZ R63, R63 ;  /* 0x0000003f003f7305 */ /* 0x000f22000020f000 */
[----:B---3--:R-:W-:-:S05]  /*0e50*/  FMUL R62, R62, UR6 ;  /* 0x000000063e3e7c20 */ /* 0x008fca0008400000 */
[----:B------:R-:W-:Y:S01]  /*0e60*/  BAR.SYNC.DEFER_BLOCKING 0x0 ;  /* 0x0000000000007b1d */ /* 0x000fe20000010000 */
[----:B------:R-:W-:-:S07]  /*0e70*/  ISETP.GE.AND P0, PT, R10, 0x1, PT ;  /* 0x000000010a00780c */ /* 0x000fce0003f06270 */
[----:B------:R-:W3:Y:S01]  /*0e80*/  S2UR UR6, SR_CTAID.Z ;  /* 0x00000000000679c3 */ /* 0x000ee20000002700 */
[----:B------:R-:W1:Y:S01]  /*0e90*/  F2I.U32.TRUNC.NTZ R62, R62 ;  /* 0x0000003e003e7305 */ /* 0x000e62000020f000 */
[----:B----4-:R-:W-:-:S05]  /*0ea0*/  IADD3 R63, PT, PT, -R63, RZ, RZ ;  /* 0x000000ff3f3f7210 */ /* 0x010fca0007ffe1ff */
[----:B--2---:R-:W-:Y:S01]  /*0eb0*/  IMAD R63, R3, R63, UR5 ;  /* 0x00000005033f7e24 */ /* 0x004fe2000f8e023f */
[----:B-1----:R-:W-:-:S05]  /*0ec0*/  IADD3 R62, PT, PT, -R62, RZ, RZ ;  /* 0x000000ff3e3e7210 */ /* 0x002fca0007ffe1ff */
[----:B------:R-:W-:Y:S02]  /*0ed0*/  IMAD R62, R2, R62, UR4 ;  /* 0x00000004023e7e24 */ /* 0x000fe4000f8e023e */
[----:B---3--:R-:W-:Y:S01]  /*0ee0*/  IMAD.U32 R65, RZ, RZ, UR6 ;  /* 0x00000006ff417e24 */ /* 0x008fe2000f8e00ff */
[----:B------:R-:W-:Y:S06]  /*0ef0*/  @!P0 BRA `(.L_x_15) ;  /* 0x0000000000b88947 */ /* 0x000fec0003800000 */
[----:B------:R-:W1:Y:S01]  /*0f00*/  LDC.64 R4, c[0x0][0xb18] ;  /* 0x0002c600ff047b82 */ /* 0x000e620000000a00 */
[----:B------:R-:W-:-:S07]  /*0f10*/  ISETP.NE.AND P0, PT, R10, 0x1, PT ;  /* 0x000000010a00780c */ /* 0x000fce0003f05270 */
[----:B------:R-:W2:Y:S08]  /*0f20*/  LDC R9, c[0x0][0xb0c] ;  /* 0x0002c300ff097b82 */ /* 0x000eb00000000800 */
[----:B------:R-:W3:Y:S08]  /*0f30*/  LDC R12, c[0x0][0x370] ;  /* 0x0000dc00ff0c7b82 */ /* 0x000ef00000000800 */
[----:B------:R-:W4:Y:S01]  /*0f40*/  LDC R11, c[0x0][0x374] ;  /* 0x0000dd00ff0b7b82 */ /* 0x000f220000000800 */
[----:B-1----:R-:W-:-:S07]  /*0f50*/  ISETP.NE.AND P1, PT, R4, 0x1, PT ;  /* 0x000000010400780c */ /* 0x002fce0003f25270 */
[----:B------:R-:W3:Y:S01]  /*0f60*/  LDC.64 R6, c[0x0][0xb10] ;  /* 0x0002c400ff067b82 */ /* 0x000ee20000000a00 */
[----:B--2---:R-:W-:-:S07]  /*0f70*/  ISETP.NE.AND P2, PT, R9, 0x1, PT ;  /* 0x000000010900780c */ /* 0x004fce0003f45270 */
[----:B------:R-:W1:Y:S08]  /*0f80*/  LDC R8, c[0x0][0xb20] ;  /* 0x0002c800ff087b82 */ /* 0x000e700000000800 */
[----:B------:R-:W2:Y:S01]  /*0f90*/  LDC.64 R2, c[0x0][0xb28] ;  /* 0x0002ca00ff027b82 */ /* 0x000ea20000000a00 */
[----:B----4-:R-:W-:-:S04]  /*0fa0*/  IMAD.HI.U32 R13, R11, R5, RZ ;  /* 0x000000050b0d7227 */ /* 0x010fc800078e00ff */
[----:B------:R-:W-:-:S04]  /*0fb0*/  IMAD.HI.U32 R5, R14, R5, RZ ;  /* 0x000000050e057227 */ /* 0x000fc800078e00ff */
[----:B---3--:R-:W-:-:S05]  /*0fc0*/  IMAD.HI.U32 R16, R12, R6, RZ ;  /* 0x000000060c107227 */ /* 0x008fca00078e00ff */
[-C--:B------:R-:W-:Y:S01]  /*0fd0*/  @P2 SHF.R.U32.HI R12, RZ, R7.reuse, R16 ;  /* 0x00000007ff0c2219 */ /* 0x080fe20000011610 */
[----:B------:R-:W-:Y:S01]  /*0fe0*/  IMAD.HI.U32 R16, R15, R6, RZ ;  /* 0x000000060f107227 */ /* 0x000fe200078e00ff */
[-C--:B-1----:R-:W-:Y:S02]  /*0ff0*/  @P1 SHF.R.U32.HI R11, RZ, R8.reuse, R13 ;  /* 0x00000008ff0b1219 */ /* 0x082fe4000001160d */
[----:B------:R-:W-:Y:S02]  /*1000*/  SHF.R.U32.HI R5, RZ, R8, R5 ;  /* 0x00000008ff057219 */ /* 0x000fe40000011605 */
[----:B------:R-:W-:Y:S02]  /*1010*/  SHF.R.U32.HI R16, RZ, R7, R16 ;  /* 0x00000007ff107219 */ /* 0x000fe40000011610 */
[----:B------:R-:W-:Y:S01]  /*1020*/  SEL R5, R14, R5, !P1 ;  /* 0x000000050e057207 */ /* 0x000fe20004800000 */
[----:B--2---:R-:W-:Y:S01]  /*1030*/  IMAD.HI.U32 R13, R11, R2, RZ ;  /* 0x000000020b0d7227 */ /* 0x004fe200078e00ff */
[----:B------:R-:W-:-:S03]  /*1040*/  SEL R16, R15, R16, !P2 ;  /* 0x000000100f107207 */ /* 0x000fc60005000000 */
[----:B------:R-:W-:Y:S01]  /*1050*/  IMAD.HI.U32 R6, R12, R2, RZ ;  /* 0x000000020c067227 */ /* 0x000fe200078e00ff */
[----:B------:R-:W-:-:S04]  /*1060*/  @P0 SHF.R.U32.HI R11, RZ, R3, R13 ;  /* 0x00000003ff0b0219 */ /* 0x000fc8000001160d */
[----:B------:R-:W-:Y:S01]  /*1070*/  @P0 SHF.R.U32.HI R12, RZ, R3, R6 ;  /* 0x00000003ff0c0219 */ /* 0x000fe20000011606 */
[----:B------:R-:W-:-:S04]  /*1080*/  IMAD R11, R11, R10, RZ ;  /* 0x0000000a0b0b7224 */ /* 0x000fc800078e02ff */
[----:B------:R-:W-:Y:S01]  /*1090*/  IMAD R6, R12, R10, RZ ;  /* 0x0000000a0c067224 */ /* 0x000fe200078e02ff */
[----:B------:R-:W-:-:S04]  /*10a0*/  ISETP.GE.AND P1, PT, R5, R11, PT ;  /* 0x0000000b0500720c */ /* 0x000fc80003f26270 */
[----:B------:R-:W-:Y:S01]  /*10b0*/  ISETP.GE.OR P1, PT, R16, R6, P1 ;  /* 0x000000061000720c */ /* 0x000fe20000f26670 */
[----:B------:R-:W-:-:S05]  /*10c0*/  IMAD.HI.U32 R6, R5, R2, RZ ;  /* 0x0000000205067227 */ /* 0x000fca00078e00ff */
[----:B------:R-:W-:-:S04]  /*10d0*/  SHF.R.U32.HI R6, RZ, R3, R6 ;  /* 0x00000003ff067219 */ /* 0x000fc80000011606 */
[----:B------:R-:W-:-:S03]  /*10e0*/  SEL R6, R5, R6, !P0 ;  /* 0x0000000605067207 */ /* 0x000fc60004000000 */
[----:B------:R-:W-:Y:S01]  /*10f0*/  @!P1 IMAD.HI.U32 R7, R16, R2, RZ ;  /* 0x0000000210079227 */ /* 0x000fe200078e00ff */
[----:B------:R-:W-:-:S04]  /*1100*/  IADD3 R2, PT, PT, -R6, RZ, RZ ;  /* 0x000000ff06027210 */ /* 0x000fc80007ffe1ff */
[----:B------:R-:W-:Y:S01]  /*1110*/  @!P1 SHF.R.U32.HI R3, RZ, R3, R7 ;  /* 0x00000003ff039219 */ /* 0x000fe20000011607 */
[----:B------:R-:W-:Y:S01]  /*1120*/  IMAD R2, R10, R2, R5 ;  /* 0x000000020a027224 */ /* 0x000fe200078e0205 */
[----:B------:R-:W-:Y:S02]  /*1130*/  IADD3 R7, PT, PT, -R5, RZ, RZ ;  /* 0x000000ff05077210 */ /* 0x000fe40007ffe1ff */
[----:B------:R-:W-:-:S03]  /*1140*/  @!P1 SEL R3, R16, R3, !P0 ;  /* 0x0000000310039207 */ /* 0x000fc60004000000 */
[----:B------:R-:W-:Y:S02]  /*1150*/  IMAD R7, R4, R7, R14 ;  /* 0x0000000704077224 */ /* 0x000fe400078e020e */
[--C-:B------:R-:W-:Y:S02]  /*1160*/  @!P1 IMAD.IADD R6, R6, 0x1, -R3.reuse ;  /* 0x0000000106069824 */ /* 0x100fe400078e0a03 */
[----:B------:R-:W-:Y:S01]  /*1170*/  @!P1 IMAD R3, R2, R12, R3 ;  /* 0x0000000c02039224 */ /* 0x000fe200078e0203 */
[----:B------:R-:W-:Y:S01]  /*1180*/  IADD3 R2, PT, PT, -R16, RZ, RZ ;  /* 0x000000ff10027210 */ /* 0x000fe20007ffe1ff */
[----:B------:R-:W-:Y:S02]  /*1190*/  @!P1 IMAD R5, R6, R10, R16 ;  /* 0x0000000a06059224 */ /* 0x000fe400078e0210 */
[----:B------:R-:W-:Y:S02]  /*11a0*/  @!P1 IMAD.MOV.U32 R16, RZ, RZ, R3 ;  /* 0x000000ffff109224 */ /* 0x000fe400078e0003 */
[----:B------:R-:W-:-:S02]  /*11b0*/  IMAD R2, R9, R2, R15 ;  /* 0x0000000209027224 */ /* 0x000fc400078e020f */
[----:B------:R-:W-:Y:S02]  /*11c0*/  IMAD R14, R5, R4, R7 ;  /* 0x00000004050e7224 */ /* 0x000fe400078e0207 */
[----:B------:R-:W-:Y:S02]  /*11d0*/  IMAD R15, R16, R9, R2 ;  /* 0x00000009100f7224 */ /* 0x000fe400078e0202 */
.L_x_15:
[----:B------:R-:W1:Y:S01]  /*11e0*/  LDCU UR4, c[0x0][0xb30] ;  /* 0x00016600ff0477ac */ /* 0x000e620008000800 */
[----:B------:R-:W2:Y:S08]  /*11f0*/  S2UR UR45, SR_CgaCtaId ;  /* 0x00000000002d79c3 */ /* 0x000eb00000008800 */
[----:B------:R-:W3:Y:S01]  /*1200*/  LDC R26, c[0x0][0xb24] ;  /* 0x0002c900ff1a7b82 */ /* 0x000ee20000000800 */
[----:B-1----:R-:W-:-:S09]  /*1210*/  UISETP.NE.AND UP1, UPT, UR4, 0x1, UPT ;  /* 0x000000010400788c */ /* 0x002fd2000bf25270 */
[----:B--2---:R-:W-:Y:S05]  /*1220*/  BRA.U UP1, `(.L_x_16) ;  /* 0x0000000101407547 */ /* 0x004fea000b800000 */
[----:B------:R-:W1:Y:S08]  /*1230*/  LDC.64 R4, c[0x0][0xb10] ;  /* 0x0002c400ff047b82 */ /* 0x000e700000000a00 */
[----:B------:R-:W2:Y:S08]  /*1240*/  LDC.64 R2, c[0x0][0xb18] ;  /* 0x0002c600ff027b82 */ /* 0x000eb00000000a00 */
[----:B------:R-:W4:Y:S08]  /*1250*/  LDC R6, c[0x0][0xb20] ;  /* 0x0002c800ff067b82 */ /* 0x000f300000000800 */
[----:B------:R-:W3:Y:S01]  /*1260*/  LDC R7, c[0x0][0xb0c] ;  /* 0x0002c300ff077b82 */ /* 0x000ee20000000800 */
[----:B-1----:R-:W-:-:S05]  /*1270*/  IMAD.HI.U32 R4, R15, R4, RZ ;  /* 0x000000040f047227 */ /* 0x002fca00078e00ff */
[----:B------:R-:W-:Y:S01]  /*1280*/  SHF.R.U32.HI R4, RZ, R5, R4 ;  /* 0x00000005ff047219 */ /* 0x000fe20000011604 */
[----:B--2---:R-:W-:Y:S01]  /*1290*/  IMAD.HI.U32 R3, R14, R3, RZ ;  /* 0x000000030e037227 */ /* 0x004fe200078e00ff */
[----:B------:R-:W-:-:S04]  /*12a0*/  ISETP.NE.AND P0, PT, R2, 0x1, PT ;  /* 0x000000010200780c */ /* 0x000fc80003f05270 */
[----:B----4-:R-:W-:-:S04]  /*12b0*/  SHF.R.U32.HI R3, RZ, R6, R3 ;  /* 0x00000006ff037219 */ /* 0x010fc80000011603 */
[----:B------:R-:W-:Y:S02]  /*12c0*/  SEL R3, R14, R3, !P0 ;  /* 0x000000030e037207 */ /* 0x000fe40004000000 */
[----:B---3--:R-:W-:-:S04]  /*12d0*/  ISETP.NE.AND P1, PT, R7, 0x1, PT ;  /* 0x000000010700780c */ /* 0x008fc80003f25270 */
[----:B------:R-:W-:-:S05]  /*12e0*/  SEL R4, R15, R4, !P1 ;  /* 0x000000040f047207 */ /* 0x000fca0004800000 */
[----:B------:R-:W-:Y:S02]  /*12f0*/  IMAD.IADD R5, R3, 0x1, -R4 ;  /* 0x0000000103057824 */ /* 0x000fe400078e0a04 */
[----:B------:R-:W-:Y:S02]  /*1300*/  IMAD.IADD R3, R4, 0x1, -R3 ;  /* 0x0000000104037824 */ /* 0x000fe400078e0a03 */
[----:B------:R-:W-:Y:S02]  /*1310*/  IMAD R15, R5, R7, R15 ;  /* 0x00000007050f7224 */ /* 0x000fe400078e020f */
[----:B------:R-:W-:-:S07]  /*1320*/  IMAD R14, R3, R2, R14 ;  /* 0x00000002030e7224 */ /* 0x000fce00078e020e */
.L_x_16:
[----:B------:R-:W-:Y:S01]  /*1330*/  BAR.SYNC.DEFER_BLOCKING 0x0 ;  /* 0x0000000000007b1d */ /* 0x000fe20000010000 */
[----:B------:R-:W-:Y:S01]  /*1340*/  UISETP.NE.AND UP1, UPT, UR10, 0x2, UPT ;  /* 0x000000020a00788c */ /* 0x000fe2000bf25270 */
[----:B------:R-:W-:Y:S02]  /*1350*/  ISETP.NE.OR P5, PT, R0, 0x2, !P5 ;  /* 0x000000020000780c */ /* 0x000fe40006fa5670 */
[----:B------:R-:W-:-:S06]  /*1360*/  LOP3.LUT R2, R78, 0x1f, RZ, 0xc0, !PT ;  /* 0x0000001f4e027812 */ /* 0x000fcc00078ec0ff */
[----:B------:R-:W-:Y:S05]  /*1370*/  BRA.U UP1, `(.L_x_17) ;  /* 0x0000001501887547 */ /* 0x000fea000b800000 */
[----:B------:R-:W1:Y:S01]  /*1380*/  LDCU UR6, c[0x0][0x38c] ;  /* 0x00007180ff0677ac */ /* 0x000e620008000800 */
[----:B------:R-:W2:Y:S01]  /*1390*/  LDC R8, c[0x0][0x370] ;  /* 0x0000dc00ff087b82 */ /* 0x000ea20000000800 */
[----:B------:R-:W-:Y:S01]  /*13a0*/  PLOP3.LUT P1, PT, PT, PT, UP2, 0x80, 0x8 ;  /* 0x000000000008781c */ /* 0x000fe20003f2f028 */
[----:B------:R-:W-:Y:S01]  /*13b0*/  IMAD.MOV.U32 R17, RZ, RZ, 0x1 ;  /* 0x00000001ff117424 */ /* 0x000fe200078e00ff */
[----:B------:R-:W-:Y:S01]  /*13c0*/  ISETP.EQ.OR P4, PT, R2, RZ, P5 ;  /* 0x000000ff0200720c */ /* 0x000fe20002f82670 */
[----:B------:R-:W-:Y:S01]  /*13d0*/  IMAD.MOV.U32 R16, RZ, RZ, RZ ;  /* 0x000000ffff107224 */ /* 0x000fe200078e00ff */
[----:B------:R-:W-:Y:S02]  /*13e0*/  PLOP3.LUT P1, PT, P1, PT, PT, 0x8, 0x80 ;  /* 0x000000000080781c */ /* 0x000fe40000f2e170 */
[----:B------:R-:W-:Y:S01]  /*13f0*/  CS2R R12, SRZ ;  /* 0x00000000000c7805 */ /* 0x000fe2000001ff00 */
[----:B------:R-:W-:Y:S01]  /*1400*/  IMAD.MOV.U32 R11, RZ, RZ, 0x1 ;  /* 0x00000001ff0b7424 */ /* 0x000fe200078e00ff */
[----:B------:R-:W4:Y:S01]  /*1410*/  LDC R0, c[0x0][0x374] ;  /* 0x0000dd00ff007b82 */ /* 0x000f220000000800 */
[----:B------:R-:W2:Y:S01]  /*1420*/  LDCU.64 UR38, c[0x0][0x348] ;  /* 0x00006900ff2677ac */ /* 0x000ea20008000a00 */
[----:B------:R-:W-:Y:S01]  /*1430*/  UMOV UR22, URZ ;  /* 0x000000ff00167c82 */ /* 0x000fe20008000000 */
[----:B-1----:R-:W-:-:S02]  /*1440*/  UIADD3 UR5, UPT, UPT, UR6, 0x7f, URZ ;  /* 0x0000007f06057890 */ /* 0x002fc4000fffe0ff */
[----:B------:R-:W-:Y:S02]  /*1450*/  UIADD3 UR47, UPT, UPT, UR6, 0xfe, URZ ;  /* 0x000000fe062f7890 */ /* 0x000fe4000fffe0ff */
[----:B------:R-:W-:-:S04]  /*1460*/  USHF.R.S32.HI UR4, URZ, 0x1f, UR5 ;  /* 0x0000001fff047899 */ /* 0x000fc80008011405 */
[----:B------:R-:W-:-:S04]  /*1470*/  ULEA.HI UR4, UR4, UR5, URZ, 0x7 ;  /* 0x0000000504047291 */ /* 0x000fc8000f8f38ff */
[----:B------:R-:W-:Y:S02]  /*1480*/  USHF.R.S32.HI UR37, URZ, 0x7, UR4 ;  /* 0x00000007ff257899 */ /* 0x000fe40008011404 */
[----:B------:R-:W-:Y:S02]  /*1490*/  UIADD3 UR4, UPT, UPT, UR6, -0x1, URZ ;  /* 0xffffffff06047890 */ /* 0x000fe4000fffe0ff */
[----:B------:R-:W-:Y:S02]  /*14a0*/  UISETP.LT.U32.AND UP0, UPT, UR37, 0x2, UPT ;  /* 0x000000022500788c */ /* 0x000fe4000bf01070 */
[----:B------:R-:W-:Y:S02]  /*14b0*/  UISETP.GE.U32.AND UP1, UPT, UR4, -0xff, UPT ;  /* 0xffffff010400788c */ /* 0x000fe4000bf26070 */
[----:B------:R-:W-:-:S04]  /*14c0*/  USEL UR29, UR37, 0x2, UP0 ;  /* 0x00000002251d7887 */ /* 0x000fc80008000000 */
[----:B------:R-:W-:Y:S02]  /*14d0*/  UIADD3 UR23, UPT, UPT, UR29, -0x1, URZ ;  /* 0xffffffff1d177890 */ /* 0x000fe4000fffe0ff */
[----:B------:R-:W-:-:S03]  /*14e0*/  UIADD3 UR46, UPT, UPT, UR37, -UR29, URZ ;  /* 0x8000001d252e7290 */ /* 0x000fc6000fffe0ff */
[----:B------:R-:W-:-:S04]  /*14f0*/  @UP1 UIADD3 UR23, UPT, UPT, UR29, URZ, URZ ;  /* 0x000000ff1d171290 */ /* 0x000fc8000fffe0ff */
[----:B--2---:R-:W-:-:S12]  /*1500*/  UIADD3 UR23, UPT, UPT, UR23, 0x1, URZ ;  /* 0x0000000117177890 */ /* 0x004fd8000fffe0ff */
.L_x_39:
[----:B------:R-:W-:Y:S01]  /*1510*/  UISETP.NE.AND UP0, UPT, UR45, URZ, UPT ;  /* 0x000000ff2d00728c */ /* 0x000fe2000bf05270 */
[----:B------:R-:W1:Y:S08]  /*1520*/  S2UR UR45, SR_CgaCtaId ;  /* 0x00000000002d79c3 */ /* 0x000e700000008800 */
[----:B------:R-:W-:Y:S05]  /*1530*/  BRA.U UP0, `(.L_x_18) ;  /* 0x0000000100347547 */ /* 0x000fea000b800000 */
[----:B------:R-:W2:Y:S01]  /*1540*/  S2R R2, SR_CgaCtaId ;  /* 0x0000000000027919 */ /* 0x000ea20000008800 */
[----:B------:R-:W-:-:S04]  /*1550*/  MOV R3, 0x400 ;  /* 0x0000040000037802 */ /* 0x000fc80000000f00 */
[----:B--2---:R-:W-:Y:S02]  /*1560*/  LEA R2, R2, R3, 0x18 ;  /* 0x0000000302027211 */ /* 0x004fe400078ec0ff */
[----:B------:R-:W-:-:S03]  /*1570*/  SHF.L.U32 R3, R11, 0x1f, RZ ;  /* 0x0000001f0b037819 */ /* 0x000fc600000006ff */
[----:B------:R-:W-:-:S04]  /*1580*/  IMAD R2, R12, 0x8, R2 ;  /* 0x000000080c027824 */ /* 0x000fc800078e0202 */
[----:B------:R-:W2:Y:S02]  /*1590*/  SYNCS.PHASECHK.TRANS64.TRYWAIT P0, [R2+URZ+0xe0], R3 ;  /* 0x0000e003020075a7 */ /* 0x000ea400080011ff */
[----:B--2---:R-:W-:Y:S05]  /*15a0*/  @!P0 BRA `(.L_x_19) ;  /* 0x0000006c00948947 */ /* 0x004fea0003800000 */
.L_x_133:
[----:B------:R-:W-:Y:S01]  /*15b0*/  VIADD R12, R12, 0x1 ;  /* 0x000000010c0c7836 */ /* 0x000fe20000000000 */
[----:B------:R2:W-:Y:S04]  /*15c0*/  SYNCS.ARRIVE.TRANS64.A1T0 RZ, [R2+URZ+0xd0], RZ ;  /* 0x0000d0ff02ff79a7 */ /* 0x0005e800081000ff */
[----:B------:R-:W-:-:S04]  /*15d0*/  ISETP.NE.AND P0, PT, R12, 0x2, PT ;  /* 0x000000020c00780c */ /* 0x000fc80003f05270 */
[----:B------:R-:W-:Y:S02]  /*15e0*/  SEL R12, R12, RZ, P0 ;  /* 0x000000ff0c0c7207 */ /* 0x000fe40000000000 */
[----:B--2---:R-:W-:-:S04]  /*15f0*/  SEL R2, RZ, 0x1, P0 ;  /* 0x00000001ff027807 */ /* 0x004fc80000000000 */
[----:B------:R-:W-:-:S07]  /*1600*/  LOP3.LUT R11, R11, R2, RZ, 0x3c, !PT ;  /* 0x000000020b0b7212 */ /* 0x000fce00078e3cff */
.L_x_18:
[----:B------:R-:W-:Y:S01]  /*1610*/  UMOV UR7, 0x400 ;  /* 0x0000040000077882 */ /* 0x000fe20000000000 */
[----:B------:R-:W-:Y:S01]  /*1620*/  SHF.L.U32 R2, R17, 0x1f, RZ ;  /* 0x0000001f11027819 */ /* 0x000fe200000006ff */
[----:B-1----:R-:W-:Y:S01]  /*1630*/  ULEA UR7, UR45, UR7, 0x18 ;  /* 0x000000072d077291 */ /* 0x002fe2000f8ec0ff */
[----:B------:R-:W-:Y:S01]  /*1640*/  R2UR UR34, R14 ;  /* 0x000000000e2272ca */ /* 0x000fe200000e0000 */
[----:B------:R-:W-:Y:S02]  /*1650*/  UISETP.GE.U32.AND UP0, UPT, UR47, 0xff, UPT ;  /* 0x000000ff2f00788c */ /* 0x000fe4000bf06070 */
[----:B------:R-:W-:Y:S01]  /*1660*/  ULEA UR4, UR22, UR7, 0x3 ;  /* 0x0000000716047291 */ /* 0x000fe2000f8e18ff */
[----:B------:R-:W-:-:S08]  /*1670*/  UMOV UR21, URZ ;  /* 0x000000ff00157c82 */ /* 0x000fd00008000000 */
[----:B------:R1:W2:Y:S01]  /*1680*/  SYNCS.PHASECHK.TRANS64.TRYWAIT P2, [UR4+0x10], R2 ;  /* 0x00001002ff0075a7 */ /* 0x0002a20008041104 */
[----:B------:R-:W-:Y:S01]  /*1690*/  R2UR UR4, R15 ;  /* 0x000000000f0472ca */ /* 0x000fe200000e0000 */
[----:B------:R-:W-:-:S12]  /*16a0*/  USHF.L.U32 UR34, UR34, 0x7, URZ ;  /* 0x0000000722227899 */ /* 0x000fd800080006ff */
[----:B------:R-:W-:-:S06]  /*16b0*/  USHF.L.U32 UR4, UR4, 0x6, URZ ;  /* 0x0000000604047899 */ /* 0x000fcc00080006ff */
[----:B------:R-:W-:Y:S01]  /*16c0*/  IMAD.U32 R6, RZ, RZ, UR4 ;  /* 0x00000004ff067e24 */ /* 0x000fe2000f8e00ff */
[----:B------:R-:W-:Y:S06]  /*16d0*/  BRA.U !UP0, `(.L_x_20) ;  /* 0x0000000508647547 */ /* 0x000fec000b800000 */
[----:B------:R-:W-:Y:S02]  /*16e0*/  UIADD3 UR26, UPT, UPT, UR34, 0x20, URZ ;  /* 0x00000020221a7890 */ /* 0x000fe4000fffe0ff */
[----:B------:R-:W-:Y:S02]  /*16f0*/  UIADD3 UR18, UPT, UPT, UR34, 0x40, URZ ;  /* 0x0000004022127890 */ /* 0x000fe4000fffe0ff */
[----:B------:R-:W-:Y:S01]  /*1700*/  UIADD3 UR10, UPT, UPT, UR34, 0x60, URZ ;  /* 0x00000060220a7890 */ /* 0x000fe2000fffe0ff */
[----:B------:R-:W-:Y:S01]  /*1710*/  UMOV UR13, URZ ;  /* 0x000000ff000d7c82 */ /* 0x000fe20008000000 */
[----:B------:R-:W-:-:S10]  /*1720*/  UMOV UR6, UR22 ;  /* 0x0000001600067c82 */ /* 0x000fd40008000000 */
.L_x_27:
[----:B------:R-:W-:Y:S01]  /*1730*/  ULEA UR4, UR6, UR7, 0x3 ;  /* 0x0000000706047291 */ /* 0x000fe2000f8e18ff */
[----:B--2---:R-:W-:-:S05]  /*1740*/  @!P5 MOV R3, 0x18000 ;  /* 0x000180000003d802 */ /* 0x004fca0000000f00 */
[----:B------:R-:W-:Y:S01]  /*1750*/  MOV R5, UR4 ;  /* 0x0000000400057c02 */ /* 0x000fe20008000f00 */
[----:B--2---:R-:W-:Y:S06]  /*1760*/  @P2 BRA `(.L_x_21) ;  /* 0x0000000000102947 */ /* 0x004fec0003800000 */
[----:B------:R-:W-:Y:S02]  /*1770*/  R2UR UR4, R5 ;  /* 0x00000000050472ca */ /* 0x000fe400000e0000 */
[----:B------:R-:W-:-:S11]  /*1780*/  SHF.L.U32 R4, R17, 0x1f, RZ ;  /* 0x0000001f11047819 */ /* 0x000fd600000006ff */
[----:B------:R-:W2:Y:S02]  /*1790*/  SYNCS.PHASECHK.TRANS64.TRYWAIT P0, [UR4+0x10], R4 ;  /* 0x00001004ff0075a7 */ /* 0x000ea40008001104 */
[----:B--2---:R-:W-:Y:S05]  /*17a0*/  @!P0 BRA `(.L_x_22) ;  /* 0x0000006c00288947 */ /* 0x004fea0003800000 */
.L_x_21:
[----:B------:R-:W-:Y:S01]  /*17b0*/  R2UR UR4, R5 ;  /* 0x00000000050472ca */ /* 0x000fe200000e0000 */
[----:B------:R-:W-:-:S12]  /*17c0*/  BSSY.RECONVERGENT B0, `(.L_x_23) ;  /* 0x0000004000007945 */ /* 0x000fd80003800200 */
[----:B------:R2:W-:Y:S01]  /*17d0*/  @!P5 SYNCS.ARRIVE.TRANS64 RZ, [UR4], R3 ;  /* 0x00000003ffffd9a7 */ /* 0x0005e20008000004 */
[----:B------:R-:W-:Y:S05]  /*17e0*/  @P4 BRA `(.L_x_24) ;  /* 0x0000000000044947 */ /* 0x000fea0003800000 */
[----:B------:R-:W-:Y:S05]  /*17f0*/  BPT.TRAP 0x1 ;  /* 0x000000040000795c */ /* 0x000fea0000300000 */
.L_x_24:
[----:B------:R-:W-:Y:S05]  /*1800*/  BSYNC.RECONVERGENT B0 ;  /* 0x0000000000007941 */ /* 0x000fea0003800200 */
.L_x_23:
[----:B------:R-:W-:Y:S01]  /*1810*/  UIADD3 UR4, UPT, UPT, UR6, 0x1, URZ ;  /* 0x0000000106047890 */ /* 0x000fe2000fffe0ff */
[----:B------:R-:W-:Y:S01]  /*1820*/  BSSY.RECONVERGENT B0, `(.L_x_25) ;  /* 0x000003f000007945 */ /* 0x000fe20003800200 */
[----:B------:R-:W-:Y:S02]  /*1830*/  ELECT P0, URZ, PT ;  /* 0x0000000000ff782f */ /* 0x000fe40003800000 */
[----:B------:R-:W-:-:S04]  /*1840*/  UISETP.NE.AND UP0, UPT, UR4, 0x2, UPT ;  /* 0x000000020400788c */ /* 0x000fc8000bf05270 */
[----:B------:R-:W-:Y:S02]  /*1850*/  USEL UR5, URZ, 0x1, UP0 ;  /* 0x00000001ff057887 */ /* 0x000fe40008000000 */
[----:B------:R-:W-:-:S04]  /*1860*/  USEL UR22, UR4, URZ, UP0 ;  /* 0x000000ff04167287 */ /* 0x000fc80008000000 */
[----:B------:R-:W-:Y:S01]  /*1870*/  ULEA UR4, UR22, UR7, 0x3 ;  /* 0x0000000716047291 */ /* 0x000fe2000f8e18ff */
[----:B------:R-:W-:-:S04]  /*1880*/  LOP3.LUT R17, R17, UR5, RZ, 0x3c, !PT ;  /* 0x0000000511117c12 */ /* 0x000fc8000f8e3cff */
[----:B-1----:R-:W-:-:S04]  /*1890*/  SHF.L.U32 R2, R17, 0x1f, RZ ;  /* 0x0000001f11027819 */ /* 0x002fc800000006ff */
[----:B------:R1:W1:Y:S01]  /*18a0*/  SYNCS.PHASECHK.TRANS64.TRYWAIT P2, [UR4+0x10], R2 ;  /* 0x00001002ff0075a7 */ /* 0x0002620008041104 */
[----:B------:R-:W-:Y:S05]  /*18b0*/  @!P0 BRA `(.L_x_26) ;  /* 0x0000000000d48947 */ /* 0x000fea0003800000 */
[----:B------:R-:W-:Y:S01]  /*18c0*/  R2UR UR65, R5 ;  /* 0x00000000054172ca */ /* 0x000fe200000e0000 */
[----:B------:R-:W-:Y:S01]  /*18d0*/  ULEA UR40, UR6, UR7, 0xf ;  /* 0x0000000706287291 */ /* 0x000fe2000f8e78ff */
[----:B------:R-:W-:Y:S01]  /*18e0*/  R2UR UR67, R6 ;  /* 0x00000000064372ca */ /* 0x000fe200000e0000 */
[----:B------:R-:W-:Y:S01]  /*18f0*/  UIADD3 UR4, UP1, UPT, UR38, 0x80, URZ ;  /* 0x0000008026047890 */ /* 0x000fe2000ff3e0ff */
[----:B------:R-:W-:Y:S01]  /*1900*/  R2UR UR68, R65 ;  /* 0x00000000414472ca */ /* 0x000fe200000e0000 */
[----:B------:R-:W-:Y:S02]  /*1910*/  USHF.L.U32 UR66, UR13, 0x7, URZ ;  /* 0x000000070d427899 */ /* 0x000fe400080006ff */
[----:B------:R-:W-:Y:S02]  /*1920*/  ULEA UR8, UR6, UR7, 0x10 ;  /* 0x0000000706087291 */ /* 0x000fe4000f8e80ff */
[----:B------:R-:W-:Y:S02]  /*1930*/  UIADD3 UR14, UP0, UPT, UR38, 0x180, URZ ;  /* 0x00000180260e7890 */ /* 0x000fe4000ff1e0ff */
[----:B------:R-:W-:-:S02]  /*1940*/  UIADD3.X UR5, UPT, UPT, URZ, UR39, URZ, UP1, !UPT ;  /* 0x00000027ff057290 */ /* 0x000fc40008ffe4ff */
[----:B------:R-:W-:Y:S02]  /*1950*/  UIADD3 UR64, UPT, UPT, UR40, 0x8800, URZ ;  /* 0x0000880028407890 */ /* 0x000fe4000fffe0ff */
[----:B------:R-:W-:Y:S02]  /*1960*/  UIADD3 UR58, UPT, UPT, UR66, 0x20, URZ ;  /* 0x00000020423a7890 */ /* 0x000fe4000fffe0ff */
[----:B------:R-:W-:Y:S02]  /*1970*/  UIADD3 UR56, UPT, UPT, UR40, 0xa800, URZ ;  /* 0x0000a80028387890 */ /* 0x000fe4000fffe0ff */
[----:B------:R-:W-:Y:S02]  /*1980*/  UIADD3 UR50, UPT, UPT, UR66, 0x40, URZ ;  /* 0x0000004042327890 */ /* 0x000fe4000fffe0ff */
[----:B------:R-:W-:Y:S02]  /*1990*/  UIADD3 UR48, UPT, UPT, UR40, 0xc800, URZ ;  /* 0x0000c80028307890 */ /* 0x000fe4000fffe0ff */
[----:B------:R-:W-:-:S02]  /*19a0*/  UIADD3 UR42, UPT, UPT, UR66, 0x60, URZ ;  /* 0x00000060422a7890 */ /* 0x000fc4000fffe0ff */
[----:B------:R-:W-:Y:S02]  /*19b0*/  UIADD3 UR40, UPT, UPT, UR40, 0xe800, URZ ;  /* 0x0000e80028287890 */ /* 0x000fe4000fffe0ff */
[----:B------:R-:W-:Y:S02]  /*19c0*/  UIADD3.X UR15, UPT, UPT, URZ, UR39, URZ, UP0, !UPT ;  /* 0x00000027ff0f7290 */ /* 0x000fe400087fe4ff */
[----:B------:R-:W-:Y:S02]  /*19d0*/  UIADD3 UR32, UPT, UPT, UR8, 0x18800, URZ ;  /* 0x0001880008207890 */ /* 0x000fe4000fffe0ff */
[----:B------:R-:W-:Y:S02]  /*19e0*/  UIADD3 UR24, UPT, UPT, UR8, 0x1c800, URZ ;  /* 0x0001c80008187890 */ /* 0x000fe4000fffe0ff */
[----:B------:R-:W-:Y:S01]  /*19f0*/  UIADD3 UR16, UPT, UPT, UR8, 0x20800, URZ ;  /* 0x0002080008107890 */ /* 0x000fe2000fffe0ff */
[----:B------:R-:W-:Y:S01]  /*1a00*/  UMOV UR30, 0x0 ;  /* 0x00000000001e7882 */ /* 0x000fe20000000000 */
[----:B------:R-:W-:Y:S01]  /*1a10*/  UMOV UR31, 0x10000000 ;  /* 0x10000000001f7882 */ /* 0x000fe20000000000 */
[----:B------:R-:W-:Y:S01]  /*1a20*/  UIADD3 UR8, UPT, UPT, UR8, 0x24800, URZ ;  /* 0x0002480008087890 */ /* 0x000fe2000fffe0ff */
[----:B------:R1:W-:Y:S01]  /*1a30*/  UTMALDG.3D [UR64], [UR4], desc[UR30] ;  /* 0x00001e40040075b4 */ /* 0x0003e20008011000 */
[----:B------:R-:W-:Y:S01]  /*1a40*/  UMOV UR57, UR65 ;  /* 0x0000004100397c82 */ /* 0x000fe20008000000 */
        /* <DEDUP_REMOVED lines=22> */
[----:B------:R1:W-:Y:S01]  /*1bb0*/  UTMALDG.3D [UR40], [UR4], desc[UR30] ;  /* 0x00001e28040075b4 */ /* 0x0003e20008011000 */
[----:B------:R1:W-:Y:S01]  /*1bc0*/  UTMALDG.3D [UR32], [UR14], desc[UR30] ;  /* 0x00001e200e0075b4 */ /* 0x0003e20008011000 */
[----:B------:R1:W-:Y:S01]  /*1bd0*/  UTMALDG.3D [UR24], [UR14], desc[UR30] ;  /* 0x00001e180e0075b4 */ /* 0x0003e20008011000 */
[----:B------:R1:W-:Y:S01]  /*1be0*/  UTMALDG.3D [UR16], [UR14], desc[UR30] ;  /* 0x00001e100e0075b4 */ /* 0x0003e20008011000 */
[----:B------:R1:W-:Y:S01]  /*1bf0*/  UTMALDG.3D [UR8], [UR14], desc[UR30] ;  /* 0x00001e080e0075b4 */ /* 0x0003e20008011000 */
[----:B------:R-:W-:Y:S01]  /*1c00*/  NOP ;  /* 0x0000000000007918 */ /* 0x000fe20000000000 */
.L_x_26:
[----:B-1----:R-:W-:Y:S05]  /*1c10*/  BSYNC.RECONVERGENT B0 ;  /* 0x0000000000007941 */ /* 0x002fea0003800200 */
.L_x_25:
[----:B------:R-:W-:Y:S01]  /*1c20*/  UIADD3 UR13, UPT, UPT, UR13, 0x1, URZ ;  /* 0x000000010d0d7890 */ /* 0x000fe2000fffe0ff */
[----:B------:R-:W-:Y:S01]  /*1c30*/  UMOV UR6, UR22 ;  /* 0x0000001600067c82 */ /* 0x000fe20008000000 */
[----:B------:R-:W-:Y:S02]  /*1c40*/  UMOV UR21, UR23 ;  /* 0x0000001700157c82 */ /* 0x000fe40008000000 */
[----:B------:R-:W-:-:S09]  /*1c50*/  UISETP.NE.AND UP0, UPT, UR13, UR23, UPT ;  /* 0x000000170d00728c */ /* 0x000fd2000bf05270 */
[----:B------:R-:W-:Y:S05]  /*1c60*/  BRA.U UP0, `(.L_x_27) ;  /* 0xfffffff900b07547 */ /* 0x000fea000b83ffff */
.L_x_20:
[----:B------:R-:W-:Y:S01]  /*1c70*/  ULEA UR4, UR22, UR7, 0x3 ;  /* 0x0000000716047291 */ /* 0x000fe2000f8e18ff */
[----:B-1----:R-:W-:Y:S01]  /*1c80*/  SHF.L.U32 R2, R17, 0x1f, RZ ;  /* 0x0000001f11027819 */ /* 0x002fe200000006ff */
[----:B------:R-:W-:Y:S01]  /*1c90*/  @!P1 SYNCS.ARRIVE.TRANS64.A1T0 RZ, [UR7+0x68], RZ ;  /* 0x000068ffffff99a7 */ /* 0x000fe20008100007 */
[----:B------:R-:W-:-:S06]  /*1ca0*/  UISETP.GT.AND UP0, UPT, UR37, UR29, UPT ;  /* 0x0000001d2500728c */ /* 0x000fcc000bf04270 */
[----:B------:R1:W1:Y:S03]  /*1cb0*/  SYNCS.PHASECHK.TRANS64.TRYWAIT P1, [UR4+0x10], R2 ;  /* 0x00001002ff0075a7 */ /* 0x0002660008021104 */
[----:B------:R-:W-:Y:S05]  /*1cc0*/  BRA.U !UP0, `(.L_x_28) ;  /* 0x0000000508587547 */ /* 0x000fea000b800000 */
[----:B------:R-:W-:Y:S02]  /*1cd0*/  UIADD3 UR13, UPT, UPT, UR46, UR21, URZ ;  /* 0x000000152e0d7290 */ /* 0x000fe4000fffe0ff */
[----:B------:R-:W-:Y:S02]  /*1ce0*/  UIADD3 UR26, UPT, UPT, UR34, 0x20, URZ ;  /* 0x00000020221a7890 */ /* 0x000fe4000fffe0ff */
[----:B------:R-:W-:Y:S02]  /*1cf0*/  UIADD3 UR18, UPT, UPT, UR34, 0x40, URZ ;  /* 0x0000004022127890 */ /* 0x000fe4000fffe0ff */
[----:B------:R-:W-:Y:S01]  /*1d00*/  UIADD3 UR10, UPT, UPT, UR34, 0x60, URZ ;  /* 0x00000060220a7890 */ /* 0x000fe2000fffe0ff */
[----:B------:R-:W-:-:S11]  /*1d10*/  UMOV UR6, UR22 ;  /* 0x0000001600067c82 */ /* 0x000fd60008000000 */
.L_x_35:
[----:B------:R-:W-:Y:S01]  /*1d20*/  ULEA UR65, UR6, UR7, 0x3 ;  /* 0x0000000706417291 */ /* 0x000fe2000f8e18ff */
[----:B--2---:R-:W-:Y:S01]  /*1d30*/  @!P5 MOV R3, 0x18000 ;  /* 0x000180000003d802 */ /* 0x004fe20000000f00 */
[----:B-1----:R-:W-:Y:S10]  /*1d40*/  @P1 BRA `(.L_x_29) ;  /* 0x00000000000c1947 */ /* 0x002ff40003800000 */
[----:B------:R-:W-:-:S04]  /*1d50*/  SHF.L.U32 R4, R17, 0x1f, RZ ;  /* 0x0000001f11047819 */ /* 0x000fc800000006ff */
[----:B------:R-:W1:Y:S02]  /*1d60*/  SYNCS.PHASECHK.TRANS64.TRYWAIT P0, [UR65+0x10], R4 ;  /* 0x00001004ff0075a7 */ /* 0x000e640008001141 */
[----:B-1----:R-:W-:Y:S05]  /*1d70*/  @!P0 BRA `(.L_x_30) ;  /* 0x0000006400d08947 */ /* 0x002fea0003800000 */
.L_x_29:
[----:B------:R2:W-:Y:S01]  /*1d80*/  @!P5 SYNCS.ARRIVE.TRANS64 RZ, [UR65], R3 ;  /* 0x00000003ffffd9a7 */ /* 0x0005e20008000041 */
[----:B------:R-:W-:Y:S04]  /*1d90*/  BSSY.RECONVERGENT B0, `(.L_x_31) ;  /* 0x0000003000007945 */ /* 0x000fe80003800200 */
[----:B------:R-:W-:Y:S05]  /*1da0*/  @P4 BRA `(.L_x_32) ;  /* 0x0000000000044947 */ /* 0x000fea0003800000 */
[----:B------:R-:W-:Y:S05]  /*1db0*/  BPT.TRAP 0x1 ;  /* 0x000000040000795c */ /* 0x000fea0000300000 */
.L_x_32:
[----:B------:R-:W-:Y:S05]  /*1dc0*/  BSYNC.RECONVERGENT B0 ;  /* 0x0000000000007941 */ /* 0x000fea0003800200 */
.L_x_31:
        /* <DEDUP_REMOVED lines=14> */
[----:B------:R-:W-:Y:S02]  /*1eb0*/  UIADD3 UR4, UP1, UPT, UR38, 0x80, URZ ;  /* 0x0000008026047890 */ /* 0x000fe4000ff3e0ff */
        /* <DEDUP_REMOVED lines=11> */
[----:B------:R-:W-:Y:S02]  /*1f70*/  UIADD3 UR32, UPT, UPT, UR8, 0x18800, URZ ;  /* 0x0001880008207890 */ /* 0x000fe4000fffe0ff */
[----:B------:R-:W-:Y:S02]  /*1f80*/  UIADD3.X UR15, UPT, UPT, URZ, UR39, URZ, UP0, !UPT ;  /* 0x00000027ff0f7290 */ /* 0x000fe400087fe4ff */
[----:B------:R-:W-:Y:S02]  /*1f90*/  UIADD3 UR24, UPT, UPT, UR8, 0x1c800, URZ ;  /* 0x0001c80008187890 */ /* 0x000fe4000fffe0ff */
[----:B------:R-:W-:Y:S01]  /*1fa0*/  UIADD3 UR16, UPT, UPT, UR8, 0x20800, URZ ;  /* 0x0002080008107890 */ /* 0x000fe2000fffe0ff */
[----:B------:R-:W-:Y:S01]  /*1fb0*/  UMOV UR30, 0x0 ;  /* 0x00000000001e7882 */ /* 0x000fe20000000000 */
[----:B------:R-:W-:Y:S01]  /*1fc0*/  UMOV UR31, 0x10000000 ;  /* 0x10000000001f7882 */ /* 0x000fe20000000000 */
[----:B------:R-:W-:Y:S01]  /*1fd0*/  UMOV UR67, UR9 ;  /* 0x0000000900437c82 */ /* 0x000fe20008000000 */
[----:B------:R-:W-:Y:S01]  /*1fe0*/  UMOV UR68, UR11 ;  /* 0x0000000b00447c82 */ /* 0x000fe20008000000 */
        /* <DEDUP_REMOVED lines=31> */
.L_x_34:
[----:B-1----:R-:W-:Y:S05]  /*21e0*/  BSYNC.RECONVERGENT B0 ;  /* 0x0000000000007941 */ /* 0x002fea0003800200 */
.L_x_33:
[----:B------:R-:W-:Y:S01]  /*21f0*/  UIADD3 UR21, UPT, UPT, UR21, 0x1, URZ ;  /* 0x0000000115157890 */ /* 0x000fe2000fffe0ff */
[----:B------:R-:W-:-:S03]  /*2200*/  UMOV UR6, UR22 ;  /* 0x0000001600067c82 */ /* 0x000fc60008000000 */
[----:B------:R-:W-:-:S09]  /*2210*/  UISETP.NE.AND UP0, UPT, UR21, UR13, UPT ;  /* 0x0000000d1500728c */ /* 0x000fd2000bf05270 */
[----:B------:R-:W-:Y:S05]  /*2220*/  BRA.U UP0, `(.L_x_35) ;  /* 0xfffffff900bc7547 */ /* 0x000fea000b83ffff */
.L_x_28:
[C---:B-1----:R-:W-:Y:S01]  /*2230*/  LEA R2, R16.reuse, UR7, 0x3 ;  /* 0x0000000710027c11 */ /* 0x042fe2000f8e18ff */
[----:B------:R-:W-:Y:S01]  /*2240*/  NOP ;  /* 0x0000000000007918 */ /* 0x000fe20000000000 */
[----:B--2---:R-:W-:Y:S02]  /*2250*/  SHF.L.U32 R3, R13, 0x1f, RZ ;  /* 0x0000001f0d037819 */ /* 0x004fe400000006ff */
[----:B------:R-:W-:Y:S02]  /*2260*/  LEA R4, R16, UR7, 0x4 ;  /* 0x0000000710047c11 */ /* 0x000fe4000f8e20ff */
[----:B------:R-:W1:Y:S02]  /*2270*/  SYNCS.PHASECHK.TRANS64.TRYWAIT P0, [R2+URZ+0x70], R3 ;  /* 0x00007003020075a7 */ /* 0x000e6400080011ff */
[----:B-1----:R-:W-:Y:S05]  /*2280*/  @!P0 BRA `(.L_x_36) ;  /* 0x0000006000a48947 */ /* 0x002fea0003800000 */
.L_x_136:
[----:B------:R-:W2:Y:S01]  /*2290*/  LDS.128 R4, [R4+0x100] ;  /* 0x0001000004047984 */ /* 0x000ea20000000c00 */
[----:B------:R-:W-:Y:S01]  /*22a0*/  R2UR UR5, R65 ;  /* 0x00000000410572ca */ /* 0x000fe200000e0000 */
[----:B-1----:R-:W-:Y:S01]  /*22b0*/  VIADD R2, R2, 0x80 ;  /* 0x0000008002027836 */ /* 0x002fe20000000000 */
[----:B---3--:R-:W-:Y:S01]  /*22c0*/  ISETP.GE.AND P0, PT, R26, 0x1, PT ;  /* 0x000000011a00780c */ /* 0x008fe20003f06270 */
[----:B------:R-:W-:Y:S01]  /*22d0*/  @!PT LDS RZ, [RZ] ;  /* 0x00000000fffff984 */ /* 0x000fe20000000800 */
[----:B------:R-:W-:Y:S01]  /*22e0*/  @!PT LDS RZ, [RZ] ;  /* 0x00000000fffff984 */ /* 0x000fe20000000800 */
[----:B------:R-:W-:Y:S01]  /*22f0*/  @!PT LDS RZ, [RZ] ;  /* 0x00000000fffff984 */ /* 0x000fe20000000800 */
[----:B------:R-:W-:Y:S01]  /*2300*/  @!PT LDS RZ, [RZ] ;  /* 0x00000000fffff984 */ /* 0x000fe20000000800 */
[----:B------:R1:W-:Y:S06]  /*2310*/  MEMBAR.ALL.CTA ;  /* 0x0000000000007992 */ /* 0x0003ec0000008000 */
[----:B-1----:R-:W1:Y:S01]  /*2320*/  FENCE.VIEW.ASYNC.S ;  /* 0x00000000000073c6 */ /* 0x002e620000000000 */
[----:B------:R-:W-:-:S04]  /*2330*/  PRMT R2, RZ, 0x654, R2 ;  /* 0x00000654ff027816 */ /* 0x000fc80000000002 */
[----:B-1----:R1:W-:Y:S01]  /*2340*/  SYNCS.ARRIVE.TRANS64.RED.A1T0 RZ, [R2+URZ], RZ ;  /* 0x000000ff02ff79a7 */ /* 0x0023e200081004ff */
[----:B--2---:R-:W-:-:S13]  /*2350*/  LOP3.LUT P2, RZ, R6, 0x1, RZ, 0xc0, !PT ;  /* 0x0000000106ff7812 */ /* 0x004fda000784c0ff */
[----:B------:R-:W-:Y:S01]  /*2360*/  @P2 SHF.R.U32.HI R3, RZ, 0x10, R5 ;  /* 0x00000010ff032819 */ /* 0x000fe20000011605 */
[----:B------:R-:W-:Y:S01]  /*2370*/  VOTEU.ANY UP0, P2 ;  /* 0x0000000000ff7886 */ /* 0x000fe20001000100 */
[----:B------:R-:W-:Y:S02]  /*2380*/  @P2 MOV R10, R4 ;  /* 0x00000004000a2202 */ /* 0x000fe40000000f00 */
[----:B------:R-:W-:Y:S02]  /*2390*/  @P2 R2UR.BROADCAST UR4, R3 ;  /* 0x00000000030422ca */ /* 0x000fe400008e0000 */
[----:B------:R-:W-:-:S11]  /*23a0*/  @P2 LOP3.LUT R9, R5, 0xffff, RZ, 0xc0, !PT ;  /* 0x0000ffff05092812 */ /* 0x000fd600078ec0ff */
[----:B------:R-:W-:Y:S02]  /*23b0*/  @UP0 UMOV UR5, UR4 ;  /* 0x0000000400050c82 */ /* 0x000fe40008000000 */
[----:B------:R-:W-:Y:S01]  /*23c0*/  IMAD.U32 R65, RZ, RZ, UR5 ;  /* 0x00000005ff417e24 */ /* 0x000fe2000f8e00ff */
[----:B-1----:R-:W-:Y:S06]  /*23d0*/  @!P0 BRA `(.L_x_37) ;  /* 0x0000000000b88947 */ /* 0x002fec0003800000 */
[----:B------:R-:W4:Y:S01]  /*23e0*/  LDC.64 R4, c[0x0][0xb18] ;  /* 0x0002c600ff047b82 */ /* 0x000f220000000a00 */
[----:B------:R-:W-:-:S07]  /*23f0*/  ISETP.NE.AND P3, PT, R26, 0x1, PT ;  /* 0x000000011a00780c */ /* 0x000fce0003f65270 */
[----:B------:R-:W1:Y:S08]  /*2400*/  LDC.64 R6, c[0x0][0xb10] ;  /* 0x0002c400ff067b82 */ /* 0x000e700000000a00 */
[----:B------:R-:W2:Y:S08]  /*2410*/  LDC R14, c[0x0][0xb20] ;  /* 0x0002c800ff0e7b82 */ /* 0x000eb00000000800 */
[----:B------:R-:W3:Y:S01]  /*2420*/  LDC R15, c[0x0][0xb0c] ;  /* 0x0002c300ff0f7b82 */ /* 0x000ee20000000800 */
[----:B----4-:R-:W-:Y:S01]  /*2430*/  IMAD.HI.U32 R19, R0, R5, RZ ;  /* 0x0000000500137227 */ /* 0x010fe200078e00ff */
[----:B------:R-:W-:-:S03]  /*2440*/  ISETP.NE.AND P0, PT, R4, 0x1, PT ;  /* 0x000000010400780c */ /* 0x000fc60003f05270 */
[----:B------:R-:W-:-:S03]  /*2450*/  IMAD.HI.U32 R5, R9, R5, RZ ;  /* 0x0000000509057227 */ /* 0x000fc600078e00ff */
[----:B------:R-:W4:Y:S01]  /*2460*/  LDC.64 R2, c[0x0][0xb28] ;  /* 0x0002ca00ff027b82 */ /* 0x000f220000000a00 */
[----:B-1----:R-:W-:-:S04]  /*2470*/  IMAD.HI.U32 R20, R8, R6, RZ ;  /* 0x0000000608147227 */ /* 0x002fc800078e00ff */
[----:B------:R-:W-:Y:S01]  /*2480*/  IMAD.HI.U32 R21, R10, R6, RZ ;  /* 0x000000060a157227 */ /* 0x000fe200078e00ff */
[----:B------:R-:W-:Y:S02]  /*2490*/  SHF.R.U32.HI R20, RZ, R7, R20 ;  /* 0x00000007ff147219 */ /* 0x000fe40000011614 */
[-C--:B--2---:R-:W-:Y:S02]  /*24a0*/  SHF.R.U32.HI R19, RZ, R14.reuse, R19 ;  /* 0x0000000eff137219 */ /* 0x084fe40000011613 */
[----:B------:R-:W-:Y:S02]  /*24b0*/  SHF.R.U32.HI R5, RZ, R14, R5 ;  /* 0x0000000eff057219 */ /* 0x000fe40000011605 */
[----:B------:R-:W-:Y:S02]  /*24c0*/  SEL R19, R0, R19, !P0 ;  /* 0x0000001300137207 */ /* 0x000fe40004000000 */
[----:B------:R-:W-:Y:S02]  /*24d0*/  SHF.R.U32.HI R21, RZ, R7, R21 ;  /* 0x00000007ff157219 */ /* 0x000fe40000011615 */
[----:B---3--:R-:W-:-:S02]  /*24e0*/  ISETP.NE.AND P1, PT, R15, 0x1, PT ;  /* 0x000000010f00780c */ /* 0x008fc40003f25270 */
[----:B------:R-:W-:Y:S02]  /*24f0*/  SEL R5, R9, R5, !P0 ;  /* 0x0000000509057207 */ /* 0x000fe40004000000 */
[----:B------:R-:W-:Y:S02]  /*2500*/  SEL R20, R8, R20, !P1 ;  /* 0x0000001408147207 */ /* 0x000fe40004800000 */
[----:B------:R-:W-:Y:S01]  /*2510*/  SEL R21, R10, R21, !P1 ;  /* 0x000000150a157207 */ /* 0x000fe20004800000 */
[----:B----4-:R-:W-:-:S04]  /*2520*/  IMAD.HI.U32 R18, R19, R2, RZ ;  /* 0x0000000213127227 */ /* 0x010fc800078e00ff */
        /* <DEDUP_REMOVED lines=10> */
[----:B------:R-:W-:-:S04]  /*25d0*/  @!P0 IMAD.HI.U32 R7, R21, R2, RZ ;  /* 0x0000000215078227 */ /* 0x000fc800078e00ff */
[----:B------:R-:W-:Y:S01]  /*25e0*/  IMAD.MOV R2, RZ, RZ, -R6 ;  /* 0x000000ffff027224 */ /* 0x000fe200078e0a06 */
[----:B------:R-:W-:Y:S02]  /*25f0*/  @!P0 SHF.R.U32.HI R3, RZ, R3, R7 ;  /* 0x00000003ff038219 */ /* 0x000fe40000011607 */
[----:B------:R-:W-:Y:S01]  /*2600*/  IADD3 R7, PT, PT, -R5, RZ, RZ ;  /* 0x000000ff05077210 */ /* 0x000fe20007ffe1ff */
[----:B------:R-:W-:Y:S01]  /*2610*/  IMAD R2, R26, R2, R5 ;  /* 0x000000021a027224 */ /* 0x000fe200078e0205 */
        /* <DEDUP_REMOVED lines=10> */
.L_x_37:
[----:B------:R-:W1:Y:S02]  /*26c0*/  LDCU UR4, c[0x0][0xb30] ;  /* 0x00016600ff0477ac */ /* 0x000e640008000800 */
[----:B-1----:R-:W-:-:S09]  /*26d0*/  UISETP.NE.AND UP0, UPT, UR4, 0x1, UPT ;  /* 0x000000010400788c */ /* 0x002fd2000bf05270 */
[----:B------:R-:W-:Y:S05]  /*26e0*/  BRA.U UP0, `(.L_x_38) ;  /* 0x0000000100407547 */ /* 0x000fea000b800000 */
[----:B------:R-:W1:Y:S08]  /*26f0*/  LDC.64 R4, c[0x0][0xb10] ;  /* 0x0002c400ff047b82 */ /* 0x000e700000000a00 */
[----:B------:R-:W2:Y:S08]  /*2700*/  LDC.64 R2, c[0x0][0xb18] ;  /* 0x0002c600ff027b82 */ /* 0x000eb00000000a00 */
[----:B------:R-:W3:Y:S08]  /*2710*/  LDC R6, c[0x0][0xb20] ;  /* 0x0002c800ff067b82 */ /* 0x000ef00000000800 */
[----:B------:R-:W4:Y:S01]  /*2720*/  LDC R7, c[0x0][0xb0c] ;  /* 0x0002c300ff077b82 */ /* 0x000f220000000800 */
[----:B-1----:R-:W-:-:S05]  /*2730*/  IMAD.HI.U32 R4, R10, R4, RZ ;  /* 0x000000040a047227 */ /* 0x002fca00078e00ff */
[----:B------:R-:W-:Y:S01]  /*2740*/  SHF.R.U32.HI R4, RZ, R5, R4 ;  /* 0x00000005ff047219 */ /* 0x000fe20000011604 */
[----:B--2---:R-:W-:Y:S01]  /*2750*/  IMAD.HI.U32 R3, R9, R3, RZ ;  /* 0x0000000309037227 */ /* 0x004fe200078e00ff */
[----:B------:R-:W-:-:S04]  /*2760*/  ISETP.NE.AND P0, PT, R2, 0x1, PT ;  /* 0x000000010200780c */ /* 0x000fc80003f05270 */
[----:B---3--:R-:W-:-:S04]  /*2770*/  SHF.R.U32.HI R3, RZ, R6, R3 ;  /* 0x00000006ff037219 */ /* 0x008fc80000011603 */
[----:B------:R-:W-:Y:S02]  /*2780*/  SEL R3, R9, R3, !P0 ;  /* 0x0000000309037207 */ /* 0x000fe40004000000 */
[----:B----4-:R-:W-:-:S04]  /*2790*/  ISETP.NE.AND P1, PT, R7, 0x1, PT ;  /* 0x000000010700780c */ /* 0x010fc80003f25270 */
[----:B------:R-:W-:-:S05]  /*27a0*/  SEL R4, R10, R4, !P1 ;  /* 0x000000040a047207 */ /* 0x000fca0004800000 */
[----:B------:R-:W-:Y:S02]  /*27b0*/  IMAD.IADD R5, R3, 0x1, -R4 ;  /* 0x0000000103057824 */ /* 0x000fe400078e0a04 */
[----:B------:R-:W-:Y:S02]  /*27c0*/  IMAD.IADD R3, R4, 0x1, -R3 ;  /* 0x0000000104037824 */ /* 0x000fe400078e0a03 */
[----:B------:R-:W-:Y:S02]  /*27d0*/  IMAD R10, R5, R7, R10 ;  /* 0x00000007050a7224 */ /* 0x000fe400078e020a */
[----:B------:R-:W-:-:S07]  /*27e0*/  IMAD R9, R3, R2, R9 ;  /* 0x0000000203097224 */ /* 0x000fce00078e0209 */
.L_x_38:
[----:B------:R-:W-:Y:S01]  /*27f0*/  VIADD R16, R16, 0x1 ;  /* 0x0000000110107836 */ /* 0x000fe20000000000 */
[----:B------:R-:W-:Y:S01]  /*2800*/  PLOP3.LUT P1, PT, PT, PT, PT, 0x80, 0x8 ;  /* 0x000000000008781c */ /* 0x000fe20003f2f070 */
[----:B------:R-:W-:Y:S02]  /*2810*/  IMAD.IADD R15, R10, 0x1, R63 ;  /* 0x000000010a0f7824 */ /* 0x000fe400078e023f */
[----:B------:R-:W-:Y:S01]  /*2820*/  IMAD.IADD R14, R9, 0x1, R62 ;  /* 0x00000001090e7824 */ /* 0x000fe200078e023e */
[----:B------:R-:W-:-:S04]  /*2830*/  ISETP.NE.AND P0, PT, R16, 0x2, PT ;  /* 0x000000021000780c */ /* 0x000fc80003f05270 */
[----:B------:R-:W-:Y:S02]  /*2840*/  SEL R2, RZ, 0x1, P0 ;  /* 0x00000001ff027807 */ /* 0x000fe40000000000 */
[----:B------:R-:W-:Y:S02]  /*2850*/  SEL R16, R16, RZ, P0 ;  /* 0x000000ff10107207 */ /* 0x000fe40000000000 */
[----:B------:R-:W-:Y:S01]  /*2860*/  LOP3.LUT R13, R13, R2, RZ, 0x3c, !PT ;  /* 0x000000020d0d7212 */ /* 0x000fe200078e3cff */
[----:B------:R-:W-:Y:S06]  /*2870*/  @P2 BRA `(.L_x_39) ;  /* 0xffffffec00242947 */ /* 0x000fec000383ffff */
[----:B------:R-:W-:Y:S01]  /*2880*/  UIADD3 UR7, UPT, UPT, UR7, 0x10, URZ ;  /* 0x0000001007077890 */ /* 0x000fe2000fffe0ff */
[----:B------:R-:W-:-:S03]  /*2890*/  SHF.L.U32 R2, R17, 0x1f, RZ ;  /* 0x0000001f11027819 */ /* 0x000fc600000006ff */
[----:B------:R-:W-:-:S09]  /*28a0*/  ULEA UR4, UR22, UR7, 0x3 ;  /* 0x0000000716047291 */ /* 0x000fd2000f8e18ff */
[----:B------:R-:W1:Y:S02]  /*28b0*/  SYNCS.PHASECHK.TRANS64.TRYWAIT P0, [UR4], R2 ;  /* 0x00000002ff0075a7 */ /* 0x000e640008001104 */
[----:B-1----:R-:W-:Y:S05]  /*28c0*/  @!P0 BRA `(.L_x_40) ;  /* 0x0000005c00288947 */ /* 0x002fea0003800000 */
.L_x_138:
[----:B------:R-:W-:-:S04]  /*28d0*/  UIADD3 UR4, UPT, UPT, UR22, 0x1, URZ ;  /* 0x0000000116047890 */ /* 0x000fc8000fffe0ff */
[----:B------:R-:W-:-:S04]  /*28e0*/  UISETP.NE.AND UP0, UPT, UR4, 0x2, UPT ;  /* 0x000000020400788c */ /* 0x000fc8000bf05270 */
[----:B------:R-:W-:Y:S02]  /*28f0*/  USEL UR5, URZ, 0x1, UP0 ;  /* 0x00000001ff057887 */ /* 0x000fe40008000000 */
[----:B------:R-:W-:-:S04]  /*2900*/  USEL UR4, UR4, URZ, UP0 ;  /* 0x000000ff04047287 */ /* 0x000fc80008000000 */
[----:B------:R-:W-:Y:S01]  /*2910*/  ULEA UR4, UR4, UR7, 0x3 ;  /* 0x0000000704047291 */ /* 0x000fe2000f8e18ff */
[----:B-1----:R-:W-:-:S04]  /*2920*/  LOP3.LUT R2, R17, UR5, RZ, 0x3c, !PT ;  /* 0x0000000511027c12 */ /* 0x002fc8000f8e3cff */
[----:B------:R-:W-:Y:S01]  /*2930*/  SHF.L.U32 R2, R2, 0x1f, RZ ;  /* 0x0000001f02027819 */ /* 0x000fe200000006ff */
[----:B----4-:R-:W-:-:S07]  /*2940*/  IMAD.U32 R0, RZ, RZ, UR4 ;  /* 0x00000004ff007e24 */ /* 0x010fce000f8e00ff */
.L_x_41:
[----:B-1----:R1:W2:Y:S02]  /*2950*/  SYNCS.PHASECHK.TRANS64.TRYWAIT P0, [R0+URZ], R2 ;  /* 0x00000002000075a7 */ /* 0x0022a400080011ff */
[----:B--2---:R-:W-:Y:S05]  /*2960*/  @!P0 NANOSLEEP.SYNCS 0x989680 ;  /* 0x009896800000895d */ /* 0x004fea0003900000 */
[----:B------:R-:W2:Y:S02]  /*2970*/  @!P0 SYNCS.PHASECHK.TRANS64 P0, [R0+URZ], R2 ;  /* 0x00000002000085a7 */ /* 0x000ea400080010ff */
[----:B--2---:R-:W-:Y:S05]  /*2980*/  @P0 EXIT ;  /* 0x000000000000094d */ /* 0x004fea0003800000 */
[----:B------:R-:W-:Y:S05]  /*2990*/  BRA `(.L_x_41) ;  /* 0xfffffffc00ec7947 */ /* 0x000fea000383ffff */
.L_x_17:
[----:B------:R-:W-:-:S04]  /*29a0*/  UISETP.NE.AND UP1, UPT, UR45, URZ, UPT ;  /* 0x000000ff2d00728c */ /* 0x000fc8000bf25270 */
[----:B------:R-:W-:-:S09]  /*29b0*/  UISETP.NE.OR UP1, UPT, UR10, 0x1, UP1 ;  /* 0x000000010a00788c */ /* 0x000fd20008f25670 */
[----:B------:R-:W-:Y:S05]  /*29c0*/  BRA.U UP1, `(.L_x_42) ;  /* 0x0000000501487547 */ /* 0x000fea000b800000 */
[----:B------:R-:W-:Y:S01]  /*29d0*/  ISETP.NE.AND P2, PT, R2, RZ, PT ;  /* 0x000000ff0200720c */ /* 0x000fe20003f45270 */
[----:B------:R-:W-:Y:S01]  /*29e0*/  IMAD.MOV.U32 R12, RZ, RZ, 0x1 ;  /* 0x00000001ff0c7424 */ /* 0x000fe200078e00ff */
[----:B------:R-:W-:Y:S02]  /*29f0*/  CS2R R10, SRZ ;  /* 0x00000000000a7805 */ /* 0x000fe4000001ff00 */
[----:B------:R-:W-:Y:S01]  /*2a00*/  CS2R R8, SRZ ;  /* 0x0000000000087805 */ /* 0x000fe2000001ff00 */
[----:B------:R-:W-:Y:S01]  /*2a10*/  UMOV UR6, 0x400 ;  /* 0x0000040000067882 */ /* 0x000fe20000000000 */
[----:B------:R-:W-:Y:S01]  /*2a20*/  UMOV UR5, URZ ;  /* 0x000000ff00057c82 */ /* 0x000fe20008000000 */
[----:B------:R-:W-:-:S12]  /*2a30*/  ULEA UR6, UR45, UR6, 0x18 ;  /* 0x000000062d067291 */ /* 0x000fd8000f8ec0ff */
.L_x_46:
[----:B------:R-:W-:Y:S02]  /*2a40*/  LEA R0, R8, UR6, 0x3 ;  /* 0x0000000608007c11 */ /* 0x000fe4000f8e18ff */
[----:B------:R-:W-:-:S03]  /*2a50*/  SHF.L.U32 R4, R9, 0x1f, RZ ;  /* 0x0000001f09047819 */ /* 0x000fc600000006ff */
[----:B------:R-:W-:Y:S01]  /*2a60*/  VIADD R5, R0, 0xe0 ;  /* 0x000000e000057836 */ /* 0x000fe20000000000 */
[----:B------:R-:W1:Y:S02]  /*2a70*/  SYNCS.PHASECHK.TRANS64.TRYWAIT P0, [R0+URZ+0xd0], R4 ;  /* 0x0000d004000075a7 */ /* 0x000e6400080011ff */
[----:B-1----:R-:W-:Y:S05]  /*2a80*/  @!P0 BRA `(.L_x_43) ;  /* 0x0000005800d08947 */ /* 0x002fea0003800000 */
.L_x_139:
[----:B------:R-:W-:Y:S01]  /*2a90*/  ULEA UR4, UR5, UR6, 0x3 ;  /* 0x0000000605047291 */ /* 0x000fe2000f8e18ff */
[----:B-1----:R-:W-:Y:S01]  /*2aa0*/  PRMT R0, RZ, 0x654, R5 ;  /* 0x00000654ff007816 */ /* 0x002fe20000000005 */
[----:B------:R-:W-:Y:S01]  /*2ab0*/  @!P2 IMAD.MOV.U32 R4, RZ, RZ, 0x10 ;  /* 0x00000010ff04a424 */ /* 0x000fe200078e00ff */
[----:B------:R-:W-:Y:S01]  /*2ac0*/  SHF.L.U32 R5, R12, 0x1f, RZ ;  /* 0x0000001f0c057819 */ /* 0x000fe200000006ff */
[----:B------:R-:W-:Y:S01]  /*2ad0*/  UIADD3 UR7, UPT, UPT, UR4, 0x70, URZ ;  /* 0x0000007004077890 */ /* 0x000fe2000fffe0ff */
[----:B------:R1:W-:Y:S05]  /*2ae0*/  SYNCS.ARRIVE.TRANS64.RED.A1T0 RZ, [R0+URZ], RZ ;  /* 0x000000ff00ff79a7 */ /* 0x0003ea00081004ff */
[----:B------:R-:W-:Y:S01]  /*2af0*/  IMAD.U32 R6, RZ, RZ, UR7 ;  /* 0x00000007ff067e24 */ /* 0x000fe2000f8e00ff */
[----:B------:R-:W2:Y:S04]  /*2b00*/  SYNCS.PHASECHK.TRANS64.TRYWAIT P0, [UR4+0x80], R5 ;  /* 0x00008005ff0075a7 */ /* 0x000ea80008001104 */
[----:B------:R-:W-:Y:S01]  /*2b10*/  PRMT R6, R2, 0x654, R6 ;  /* 0x0000065402067816 */ /* 0x000fe20000000006 */
[----:B-12---:R-:W-:Y:S06]  /*2b20*/  @!P0 BRA `(.L_x_44) ;  /* 0x0000005800bc8947 */ /* 0x006fec0003800000 */
.L_x_141:
[----:B------:R-:W-:Y:S01]  /*2b30*/  ULEA UR8, UR5, UR6, 0x4 ;  /* 0x0000000605087291 */ /* 0x000fe2000f8e20ff */
[----:B------:R-:W-:Y:S01]  /*2b40*/  SEL R3, R6, R3, !P2 ;  /* 0x0000000306037207 */ /* 0x000fe20005000000 */
[----:B------:R-:W-:Y:S01]  /*2b50*/  UIADD3 UR9, UPT, UPT, UR4, 0x70, URZ ;  /* 0x0000007004097890 */ /* 0x000fe2000fffe0ff */
[----:B-1----:R-:W-:Y:S01]  /*2b60*/  LEA R0, R11, UR6, 0x3 ;  /* 0x000000060b007c11 */ /* 0x002fe2000f8e18ff */
[----:B------:R-:W-:Y:S01]  /*2b70*/  UIADD3 UR8, UPT, UPT, UR8, 0x100, URZ ;  /* 0x0000010008087890 */ /* 0x000fe2000fffe0ff */
[----:B------:R1:W-:Y:S01]  /*2b80*/  @!P2 SYNCS.ARRIVE.TRANS64.RED RZ, [R3+URZ], R4 ;  /* 0x0000000403ffa9a7 */ /* 0x0003e200080004ff */
[----:B------:R-:W-:Y:S01]  /*2b90*/  UIADD3 UR4, UPT, UPT, UR5, 0x1, URZ ;  /* 0x0000000105047890 */ /* 0x000fe2000fffe0ff */
[----:B------:R-:W-:-:S03]  /*2ba0*/  VIADD R8, R8, 0x1 ;  /* 0x0000000108087836 */ /* 0x000fc60000000000 */
[----:B------:R-:W-:Y:S02]  /*2bb0*/  UISETP.NE.AND UP0, UPT, UR4, 0x2, UPT ;  /* 0x000000020400788c */ /* 0x000fe4000bf05270 */
[----:B------:R-:W-:Y:S01]  /*2bc0*/  ISETP.NE.AND P0, PT, R8, 0x2, PT ;  /* 0x000000020800780c */ /* 0x000fe20003f05270 */
[----:B------:R-:W-:Y:S06]  /*2bd0*/  UGETNEXTWORKID.BROADCAST [UR8], [UR9] ;  /* 0x00000000080073ca */ /* 0x000fec0008000100 */
[----:B------:R-:W-:Y:S02]  /*2be0*/  USEL UR7, URZ, 0x1, UP0 ;  /* 0x00000001ff077887 */ /* 0x000fe40008000000 */
[----:B------:R-:W-:-:S04]  /*2bf0*/  USEL UR5, UR4, URZ, UP0 ;  /* 0x000000ff04057287 */ /* 0x000fc80008000000 */
[----:B------:R-:W-:Y:S02]  /*2c00*/  LOP3.LUT R12, R12, UR7, RZ, 0x3c, !PT ;  /* 0x000000070c0c7c12 */ /* 0x000fe4000f8e3cff */
[----:B-1----:R-:W-:-:S04]  /*2c10*/  SHF.L.U32 R4, R10, 0x1f, RZ ;  /* 0x0000001f0a047819 */ /* 0x002fc800000006ff */
[----:B------:R-:W1:Y:S02]  /*2c20*/  SYNCS.PHASECHK.TRANS64.TRYWAIT P1, [R0+URZ+0x70], R4 ;  /* 0x00007004000075a7 */ /* 0x000e6400080211ff */
[----:B-1----:R-:W-:Y:S05]  /*2c30*/  @!P1 BRA `(.L_x_45) ;  /* 0x0000005800909947 */ /* 0x002fea0003800000 */
.L_x_142:
[C---:B-1----:R-:W-:Y:S01]  /*2c40*/  LEA R4, R11.reuse, UR6, 0x4 ;  /* 0x000000060b047c11 */ /* 0x042fe2000f8e20ff */
[----:B------:R-:W-:Y:S01]  /*2c50*/  VIADD R0, R0, 0x80 ;  /* 0x0000008000007836 */ /* 0x000fe20000000000 */
[----:B------:R-:W-:Y:S01]  /*2c60*/  SEL R8, R8, RZ, P0 ;  /* 0x000000ff08087207 */ /* 0x000fe20000000000 */
[----:B------:R-:W-:-:S03]  /*2c70*/  VIADD R11, R11, 0x1 ;  /* 0x000000010b0b7836 */ /* 0x000fc60000000000 */
[----:B------:R-:W1:Y:S01]  /*2c80*/  LDS.128 R4, [R4+0x100] ;  /* 0x0001000004047984 */ /* 0x000e620000000c00 */
[----:B------:R-:W-:Y:S02]  /*2c90*/  PRMT R0, RZ, 0x654, R0 ;  /* 0x00000654ff007816 */ /* 0x000fe40000000000 */
[C---:B------:R-:W-:Y:S01]  /*2ca0*/  ISETP.NE.AND P1, PT, R11.reuse, 0x2, PT ;  /* 0x000000020b00780c */ /* 0x040fe20003f25270 */
[----:B------:R-:W-:Y:S01]  /*2cb0*/  @!PT LDS RZ, [RZ] ;  /* 0x00000000fffff984 */ /* 0x000fe20000000800 */
[----:B------:R-:W-:Y:S01]  /*2cc0*/  @!PT LDS RZ, [RZ] ;  /* 0x00000000fffff984 */ /* 0x000fe20000000800 */
[----:B------:R-:W-:Y:S01]  /*2cd0*/  @!PT LDS RZ, [RZ] ;  /* 0x00000000fffff984 */ /* 0x000fe20000000800 */
[----:B------:R-:W-:Y:S01]  /*2ce0*/  @!PT LDS RZ, [RZ] ;  /* 0x00000000fffff984 */ /* 0x000fe20000000800 */
[----:B------:R2:W-:Y:S06]  /*2cf0*/  MEMBAR.ALL.CTA ;  /* 0x0000000000007992 */ /* 0x0005ec0000008000 */
[----:B--2---:R-:W2:Y:S01]  /*2d00*/  FENCE.VIEW.ASYNC.S ;  /* 0x00000000000073c6 */ /* 0x004ea20000000000 */
[----:B------:R-:W-:Y:S01]  /*2d10*/  SEL R11, R11, RZ, P1 ;  /* 0x000000ff0b0b7207 */ /* 0x000fe20000800000 */
[----:B--2---:R2:W-:Y:S01]  /*2d20*/  SYNCS.ARRIVE.TRANS64.RED.A1T0 RZ, [R0+URZ], RZ ;  /* 0x000000ff00ff79a7 */ /* 0x0045e200081004ff */
[----:B-1----:R-:W-:-:S02]  /*2d30*/  LOP3.LUT P3, RZ, R6, 0x1, RZ, 0xc0, !PT ;  /* 0x0000000106ff7812 */ /* 0x002fc4000786c0ff */
[----:B------:R-:W-:-:S04]  /*2d40*/  SEL R4, RZ, 0x1, P1 ;  /* 0x00000001ff047807 */ /* 0x000fc80000800000 */
[----:B------:R-:W-:Y:S02]  /*2d50*/  LOP3.LUT R10, R10, R4, RZ, 0x3c, !PT ;  /* 0x000000040a0a7212 */ /* 0x000fe400078e3cff */
[----:B--2---:R-:W-:-:S04]  /*2d60*/  SEL R0, RZ, 0x1, P0 ;  /* 0x00000001ff007807 */ /* 0x004fc80000000000 */
[----:B------:R-:W-:Y:S01]  /*2d70*/  LOP3.LUT R9, R9, R0, RZ, 0x3c, !PT ;  /* 0x0000000009097212 */ /* 0x000fe200078e3cff */
[----:B------:R-:W-:Y:S06]  /*2d80*/  @P3 BRA `(.L_x_46) ;  /* 0xfffffffc002c3947 */ /* 0x000fec000383ffff */
[----:B------:R-:W-:Y:S01]  /*2d90*/  ULEA UR4, UR5, UR6, 0x3 ;  /* 0x0000000605047291 */ /* 0x000fe2000f8e18ff */
[----:B------:R-:W-:-:S08]  /*2da0*/  SHF.L.U32 R2, R12, 0x1f, RZ ;  /* 0x0000001f0c027819 */ /* 0x000fd000000006ff */
[----:B------:R-:W1:Y:S02]  /*2db0*/  SYNCS.PHASECHK.TRANS64 P0, [UR4+0x80], R2 ;  /* 0x00008002ff0075a7 */ /* 0x000e640008001004 */
[----:B-1----:R-:W-:Y:S05]  /*2dc0*/  @P0 BRA `(.L_x_47) ;  /* 0x0000000000080947 */ /* 0x002fea0003800000 */
[----:B------:R-:W1:Y:S02]  /*2dd0*/  SYNCS.PHASECHK.TRANS64.TRYWAIT P0, [UR4+0x80], R2 ;  /* 0x00008002ff0075a7 */ /* 0x000e640008001104 */
[----:B-1----:R-:W-:Y:S05]  /*2de0*/  @!P0 BRA `(.L_x_48) ;  /* 0x0000005800388947 */ /* 0x002fea0003800000 */
.L_x_47:
[----:B------:R-:W-:-:S04]  /*2df0*/  UIADD3 UR7, UPT, UPT, UR5, 0x1, URZ ;  /* 0x0000000105077890 */ /* 0x000fc8000fffe0ff */
[----:B------:R-:W-:-:S04]  /*2e00*/  UISETP.NE.AND UP0, UPT, UR7, 0x2, UPT ;  /* 0x000000020700788c */ /* 0x000fc8000bf05270 */
[----:B------:R-:W-:Y:S02]  /*2e10*/  USEL UR8, URZ, 0x1, UP0 ;  /* 0x00000001ff087887 */ /* 0x000fe40008000000 */
[----:B------:R-:W-:-:S04]  /*2e20*/  USEL UR7, UR7, URZ, UP0 ;  /* 0x000000ff07077287 */ /* 0x000fc80008000000 */
[----:B------:R-:W-:Y:S01]  /*2e30*/  ULEA UR7, UR7, UR6, 0x3 ;  /* 0x0000000607077291 */ /* 0x000fe2000f8e18ff */
[----:B-1----:R-:W-:-:S04]  /*2e40*/  LOP3.LUT R2, R12, UR8, RZ, 0x3c, !PT ;  /* 0x000000080c027c12 */ /* 0x002fc8000f8e3cff */
[----:B------:R-:W-:-:S04]  /*2e50*/  SHF.L.U32 R0, R2, 0x1f, RZ ;  /* 0x0000001f02007819 */ /* 0x000fc800000006ff */
[----:B------:R-:W1:Y:S02]  /*2e60*/  SYNCS.PHASECHK.TRANS64 P0, [UR7+0x80], R0 ;  /* 0x00008000ff0075a7 */ /* 0x000e640008001007 */
[----:B-1----:R-:W-:Y:S05]  /*2e70*/  @P0 EXIT ;  /* 0x000000000000094d */ /* 0x002fea0003800000 */
[----:B------:R-:W-:Y:S02]  /*2e80*/  SHF.L.U32 R2, R2, 0x1f, RZ ;  /* 0x0000001f02027819 */ /* 0x000fe400000006ff */
[----:B------:R-:W-:-:S07]  /*2e90*/  MOV R0, UR7 ;  /* 0x0000000700007c02 */ /* 0x000fce0008000f00 */
.L_x_49:
[----:B-1----:R1:W2:Y:S02]  /*2ea0*/  SYNCS.PHASECHK.TRANS64.TRYWAIT P0, [R0+URZ+0x80], R2 ;  /* 0x00008002000075a7 */ /* 0x0022a400080011ff */
[----:B--2---:R-:W-:Y:S05]  /*2eb0*/  @!P0 NANOSLEEP.SYNCS 0x989680 ;  /* 0x009896800000895d */ /* 0x004fea0003900000 */
[----:B------:R-:W2:Y:S02]  /*2ec0*/  @!P0 SYNCS.PHASECHK.TRANS64 P0, [R0+URZ+0x80], R2 ;  /* 0x00008002000085a7 */ /* 0x000ea400080010ff */
[----:B--2---:R-:W-:Y:S05]  /*2ed0*/  @P0 EXIT ;  /* 0x000000000000094d */ /* 0x004fea0003800000 */
[----:B------:R-:W-:Y:S05]  /*2ee0*/  BRA `(.L_x_49) ;  /* 0xfffffffc00ec7947 */ /* 0x000fea000383ffff */
.L_x_42:
[----:B------:R-:W-:-:S09]  /*2ef0*/  UISETP.NE.AND UP1, UPT, UR10, URZ, UPT ;  /* 0x000000ff0a00728c */ /* 0x000fd2000bf25270 */
[----:B------:R-:W-:Y:S05]  /*2f00*/  BRA.U UP1, `(.L_x_50) ;  /* 0x0000001101f47547 */ /* 0x000fea000b800000 */
[----:B------:R-:W-:Y:S01]  /*2f10*/  UMOV UR4, 0x40 ;  /* 0x0000004000047882 */ /* 0x000fe20000000000 */
[----:B------:R-:W-:Y:S01]  /*2f20*/  NOP ;  /* 0x0000000000007918 */ /* 0x000fe20000000000 */
[----:B------:R-:W-:Y:S01]  /*2f30*/  ULEA UR5, UR45, UR4, 0x18 ;  /* 0x000000042d057291 */ /* 0x000fe2000f8ec0ff */
[----:B------:R-:W-:Y:S02]  /*2f40*/  UMOV UR6, 0x400 ;  /* 0x0000040000067882 */ /* 0x000fe40000000000 */
[----:B------:R-:W-:-:S06]  /*2f50*/  ULEA UR6, UR45, UR6, 0x18 ;  /* 0x000000062d067291 */ /* 0x000fcc000f8ec0ff */
[----:B------:R-:W1:Y:S02]  /*2f60*/  LDS.U8 R0, [UR5+0x1c] ;  /* 0x00001c05ff007984 */ /* 0x000e640008000000 */
[----:B-1----:R-:W-:-:S13]  /*2f70*/  ISETP.NE.AND P0, PT, R0, RZ, PT ;  /* 0x000000ff0000720c */ /* 0x002fda0003f05270 */
[----:B------:R-:W-:Y:S05]  /*2f80*/  @P0 BRA `(.L_x_51) ;  /* 0x0000000000580947 */ /* 0x000fea0003800000 */
[----:B------:R-:W-:-:S13]  /*2f90*/  ELECT P0, URZ, PT ;  /* 0x0000000000ff782f */ /* 0x000fda0003800000 */
[----:B------:R-:W-:Y:S05]  /*2fa0*/  @!P0 BRA `(.L_x_52) ;  /* 0x0000000000608947 */ /* 0x000fea0003800000 */
[----:B------:R-:W-:Y:S01]  /*2fb0*/  UMOV UR4, 0x10 ;  /* 0x0000001000047882 */ /* 0x000fe20000000000 */
[----:B------:R-:W-:Y:S01]  /*2fc0*/  HFMA2 R0, -RZ, RZ, 0, 5.9604644775390625e-08 ;  /* 0x00000001ff007431 */ /* 0x000fe200000001ff */
[----:B------:R-:W-:-:S03]  /*2fd0*/  MOV R2, 0xffff ;  /* 0x0000ffff00027802 */ /* 0x000fc60000000f00 */
[----:B------:R-:W-:Y:S04]  /*2fe0*/  DEPBAR.LE SB1, 0x36 ;  /* 0x00009d800000791a */ /* 0x000fe80000000000 */
[----:B------:R-:W1:Y:S02]  /*2ff0*/  UTCATOMSWS.FIND_AND_SET.ALIGN UP0, UR4, UR4 ;  /* 0x00000004000475e3 */ /* 0x000e640008000800 */
[----:B-1----:R-:W-:Y:S01]  /*3000*/  MOV R3, UR4 ;  /* 0x0000000400037c02 */ /* 0x002fe20008000f00 */
[----:B------:R-:W-:Y:S06]  /*3010*/  BRA.U UP0, `(.L_x_53) ;  /* 0x0000000100187547 */ /* 0x000fec000b800000 */
.L_x_54:
[----:B------:R-:W-:Y:S05]  /*3020*/  NANOSLEEP 0x64 ;  /* 0x000000640000795d */ /* 0x000fea0003800000 */
[----:B------:R-:W-:-:S05]  /*3030*/  UMOV UR4, 0x10 ;  /* 0x0000001000047882 */ /* 0x000fca0000000000 */
[----:B------:R-:W-:Y:S04]  /*3040*/  DEPBAR.LE SB1, 0x36 ;  /* 0x00009d800000791a */ /* 0x000fe80000000000 */
[----:B------:R-:W1:Y:S02]  /*3050*/  UTCATOMSWS.FIND_AND_SET.ALIGN UP0, UR4, UR4 ;  /* 0x00000004000475e3 */ /* 0x000e640008000800 */
[----:B-1----:R-:W-:Y:S01]  /*3060*/  MOV R3, UR4 ;  /* 0x0000000400037c02 */ /* 0x002fe20008000f00 */
[----:B------:R-:W-:Y:S05]  /*3070*/  BRA.U !UP0, `(.L_x_54) ;  /* 0xfffffffd08e87547 */ /* 0x000fea000b83ffff */
.L_x_53:
[-C--:B------:R-:W-:Y:S02]  /*3080*/  SHF.L.U32 R2, R2, R3.reuse, RZ ;  /* 0x0000000302027219 */ /* 0x080fe400000006ff */
[----:B------:R-:W-:Y:S01]  /*3090*/  SHF.L.U32 R0, R0, R3, RZ ;  /* 0x0000000300007219 */ /* 0x000fe200000006ff */
[----:B------:R-:W-:Y:S02]  /*30a0*/  IMAD.SHL.U32 R3, R3, 0x20, RZ ;  /* 0x0000002003037824 */ /* 0x000fe400078e00ff */
[----:B------:R1:W-:Y:S04]  /*30b0*/  ATOMS.OR RZ, [UR5+0x14], R2 ;  /* 0x00001402ffff798c */ /* 0x0003e8000b000005 */
[----:B------:R1:W-:Y:S04]  /*30c0*/  ATOMS.OR RZ, [UR5+0x18], R0 ;  /* 0x00001800ffff798c */ /* 0x0003e8000b000005 */
[----:B------:R1:W-:Y:S01]  /*30d0*/  STS [UR6+0x120], R3 ;  /* 0x00012003ff007988 */ /* 0x0003e20008000806 */
[----:B------:R-:W-:Y:S05]  /*30e0*/  BRA `(.L_x_52) ;  /* 0x0000000000107947 */ /* 0x000fea0003800000 */
.L_x_51:
[----:B------:R-:W-:Y:S02]  /*30f0*/  MOV R0, 0xffffffff ;  /* 0xffffffff00007802 */ /* 0x000fe40000000f00 */
[----:B------:R-:W-:-:S03]  /*3100*/  MOV R2, 0x3130 ;  /* 0x0000313000027802 */ /* 0x000fc60000000f00 */
[----:B------:R1:W-:Y:S04]  /*3110*/  STS [UR6+0x120], R0 ;  /* 0x00012000ff007988 */ /* 0x0003e80008000806 */
[----:B-1-3-5:R-:W-:Y:S05]  /*3120*/  CALL.REL.NOINC `($__internal_1_$__cuda_sm10x_tcgen05_guardrail_trap_phase_invalid_during_alloc) ;  /* 0x0000005c00807944 */ /* 0x02afea0003c00000 */
.L_x_52:
[----:B------:R-:W-:Y:S05]  /*3130*/  WARPSYNC.ALL ;  /* 0x0000000000007948 */ /* 0x000fea0003800000 */
[----:B------:R-:W2:Y:S01]  /*3140*/  S2UR UR4, SR_CgaCtaId ;  /* 0x00000000000479c3 */ /* 0x000ea20000008800 */
[----:B------:R-:W-:Y:S01]  /*3150*/  UMOV UR71, 0x400 ;  /* 0x0000040000477882 */ /* 0x000fe20000000000 */
[----:B------:R-:W-:-:S06]  /*3160*/  NOP ;  /* 0x0000000000007918 */ /* 0x000fcc0000000000 */
[----:B------:R-:W-:Y:S06]  /*3170*/  BAR.ARV 0x6, 0xa0 ;  /* 0x0182800000007b1d */ /* 0x000fec0000002000 */
[----:B------:R-:W4:Y:S01]  /*3180*/  LDCU UR5, c[0x0][0x38c] ;  /* 0x00007180ff0577ac */ /* 0x000f220008000800 */
[----:B------:R-:W-:Y:S01]  /*3190*/  IMAD.MOV.U32 R11, RZ, RZ, 0x1 ;  /* 0x00000001ff0b7424 */ /* 0x000fe200078e00ff */
[----:B------:R-:W-:Y:S01]  /*31a0*/  CS2R R8, SRZ ;  /* 0x0000000000087805 */ /* 0x000fe2000001ff00 */
[----:B------:R-:W-:Y:S01]  /*31b0*/  IMAD.MOV.U32 R10, RZ, RZ, RZ ;  /* 0x000000ffff0a7224 */ /* 0x000fe200078e00ff */
[----:B------:R-:W3:Y:S01]  /*31c0*/  LDCU UR7, c[0x0][0x38c] ;  /* 0x00007180ff0777ac */ /* 0x000ee20008000800 */
[----:B------:R-:W-:Y:S01]  /*31d0*/  UMOV UR74, URZ ;  /* 0x000000ff004a7c82 */ /* 0x000fe20008000000 */
[----:B------:R-:W-:Y:S01]  /*31e0*/  UMOV UR9, URZ ;  /* 0x000000ff00097c82 */ /* 0x000fe20008000000 */
[----:B--2---:R-:W-:Y:S01]  /*31f0*/  ULEA UR71, UR4, UR71, 0x18 ;  /* 0x0000004704477291 */ /* 0x004fe2000f8ec0ff */
[----:B------:R-:W-:Y:S01]  /*3200*/  UMOV UR76, 0x0 ;  /* 0x00000000004c7882 */ /* 0x000fe20000000000 */
[----:B------:R-:W-:-:S02]  /*3210*/  UMOV UR77, 0x4210910 ;  /* 0x04210910004d7882 */ /* 0x000fc40000000000 */
[----:B------:R-:W-:Y:S02]  /*3220*/  UIADD3 UR6, UPT, UPT, UR71, 0x18800, URZ ;  /* 0x0001880047067890 */ /* 0x000fe4000fffe0ff */
[----:B----4-:R-:W-:-:S03]  /*3230*/  UIADD3 UR5, UPT, UPT, UR5, 0x7f, URZ ;  /* 0x0000007f05057890 */ /* 0x010fc6000fffe0ff */
[----:B-1----:R-:W1:Y:S01]  /*3240*/  LDS R0, [UR71+0x120] ;  /* 0x00012047ff007984 */ /* 0x002e620008000800 */
[----:B------:R-:W-:Y:S02]  /*3250*/  USHF.R.S32.HI UR4, URZ, 0x1f, UR5 ;  /* 0x0000001fff047899 */ /* 0x000fe40008011405 */
[----:B---3--:R-:W-:Y:S02]  /*3260*/  UISETP.GE.AND UP3, UPT, UR7, 0x1, UPT ;  /* 0x000000010700788c */ /* 0x008fe4000bf66270 */
[----:B------:R-:W-:Y:S02]  /*3270*/  ULEA.HI UR4, UR4, UR5, URZ, 0x7 ;  /* 0x0000000504047291 */ /* 0x000fe4000f8f38ff */
[----:B------:R-:W-:Y:S02]  /*3280*/  UIADD3 UR5, UPT, UPT, UR71, 0x8800, URZ ;  /* 0x0000880047057890 */ /* 0x000fe4000fffe0ff */
[----:B------:R-:W-:Y:S02]  /*3290*/  USHF.R.S32.HI UR8, URZ, 0x7, UR4 ;  /* 0x00000007ff087899 */ /* 0x000fe40008011404 */
[----:B------:R-:W-:-:S02]  /*32a0*/  USHF.R.U32.HI UR4, URZ, 0x4, UR6 ;  /* 0x00000004ff047899 */ /* 0x000fc40008011606 */
[----:B------:R-:W-:Y:S02]  /*32b0*/  UISETP.LT.AND UP0, UPT, UR8, 0x1, UPT ;  /* 0x000000010800788c */ /* 0x000fe4000bf01270 */
[----:B------:R-:W-:Y:S01]  /*32c0*/  IMAD.U32 R12, RZ, RZ, UR8 ;  /* 0x00000008ff0c7e24 */ /* 0x000fe2000f8e00ff */
[----:B------:R-:W-:Y:S02]  /*32d0*/  ULOP3.LUT UR4, UR4, 0x3fff, URZ, 0xc0, !UPT ;  /* 0x00003fff04047892 */ /* 0x000fe4000f8ec0ff */
[----:B------:R-:W-:Y:S02]  /*32e0*/  USEL UR6, UR8, 0x1, !UP0 ;  /* 0x0000000108067887 */ /* 0x000fe4000c000000 */
[----:B------:R-:W-:Y:S02]  /*32f0*/  ULOP3.LUT UR73, UR4, 0x4000000, URZ, 0xfc, !UPT ;  /* 0x0400000004497892 */ /* 0x000fe4000f8efcff */
[----:B------:R-:W-:Y:S02]  /*3300*/  UIADD3 UR4, UPT, UPT, -UR6, URZ, URZ ;  /* 0x000000ff06047290 */ /* 0x000fe4000fffe1ff */
[----:B------:R-:W-:-:S04]  /*3310*/  USHF.R.U32.HI UR5, URZ, 0x4, UR5 ;  /* 0x00000004ff057899 */ /* 0x000fc80008011605 */
[----:B------:R-:W-:Y:S01]  /*3320*/  ULOP3.LUT UR5, UR5, 0x3fff, URZ, 0xc0, !UPT ;  /* 0x00003fff05057892 */ /* 0x000fe2000f8ec0ff */
[----:B------:R-:W-:-:S03]  /*3330*/  MOV R13, UR4 ;  /* 0x00000004000d7c02 */ /* 0x000fc60008000f00 */
[----:B------:R-:W-:Y:S01]  /*3340*/  ULOP3.LUT UR72, UR5, 0x10000, URZ, 0xfc, !UPT ;  /* 0x0001000005487892 */ /* 0x000fe2000f8efcff */
[----:B-1----:R-:W-:-:S13]  /*3350*/  R2UR UR8, R0 ;  /* 0x00000000000872ca */ /* 0x002fda00000e0000 */
[----:B------:R-:W-:-:S07]  /*3360*/  MOV R14, UR8 ;  /* 0x00000008000e7c02 */ /* 0x000fce0008000f00 */
.L_x_61:
[----:B------:R-:W-:Y:S02]  /*3370*/  LEA R0, R10, UR71, 0x3 ;  /* 0x000000470a007c11 */ /* 0x000fe4000f8e18ff */
[----:B------:R-:W-:Y:S02]  /*3380*/  SHF.L.U32 R2, R9, 0x1f, RZ ;  /* 0x0000001f09027819 */ /* 0x000fe400000006ff */
[----:B------:R-:W-:Y:S01]  /*3390*/  PLOP3.LUT P0, PT, PT, PT, UP3, 0x80, 0x8 ;  /* 0x000000000008781c */ /* 0x000fe20003f0f038 */
[----:B------:R-:W-:Y:S01]  /*33a0*/  VIADD R3, R0, 0x80 ;  /* 0x0000008000037836 */ /* 0x000fe20000000000 */
[----:B-1----:R-:W1:Y:S02]  /*33b0*/  SYNCS.PHASECHK.TRANS64.TRYWAIT P1, [R0+URZ+0x70], R2 ;  /* 0x00007002000075a7 */ /* 0x002e6400080211ff */
[----:B-1----:R-:W-:Y:S09]  /*33c0*/  @!P1 BRA `(.L_x_55) ;  /* 0x0000005000d89947 */ /* 0x002ff20003800000 */
.L_x_144:
[----:B------:R-:W-:Y:S01]  /*33d0*/  LEA R4, R10, UR71, 0x4 ;  /* 0x000000470a047c11 */ /* 0x000fe2000f8e20ff */
[----:B------:R-:W-:Y:S01]  /*33e0*/  @UP3 ULEA UR4, UR9, UR71, 0x3 ;  /* 0x0000004709043291 */ /* 0x000fe2000f8e18ff */
[----:B------:R-:W-:Y:S01]  /*33f0*/  PLOP3.LUT P2, PT, PT, PT, PT, 0x80, 0x8 ;  /* 0x000000000008781c */ /* 0x000fe20003f4f070 */
[----:B------:R-:W-:Y:S01]  /*3400*/  ULEA UR75, UR74, UR71, 0x3 ;  /* 0x000000474a4b7291 */ /* 0x000fe2000f8e18ff */
[----:B------:R-:W-:Y:S02]  /*3410*/  PRMT R3, RZ, 0x654, R3 ;  /* 0x00000654ff037816 */ /* 0x000fe40000000003 */
[----:B------:R-:W2:Y:S01]  /*3420*/  LDS.128 R4, [R4+0x100] ;  /* 0x0001000004047984 */ /* 0x000ea20000000c00 */
[----:B-1----:R-:W-:Y:S02]  /*3430*/  @P0 SHF.L.U32 R2, R8, 0x1f, RZ ;  /* 0x0000001f08020819 */ /* 0x002fe400000006ff */
[----:B------:R-:W-:Y:S01]  /*3440*/  SHF.L.U32 R0, R11, 0x1f, RZ ;  /* 0x0000001f0b007819 */ /* 0x000fe200000006ff */
[----:B------:R-:W-:Y:S01]  /*3450*/  @!PT LDS RZ, [RZ] ;  /* 0x00000000fffff984 */ /* 0x000fe20000000800 */
[----:B------:R-:W-:Y:S01]  /*3460*/  @!PT LDS RZ, [RZ] ;  /* 0x00000000fffff984 */ /* 0x000fe20000000800 */
[----:B------:R-:W-:Y:S01]  /*3470*/  @!PT LDS RZ, [RZ] ;  /* 0x00000000fffff984 */ /* 0x000fe20000000800 */
[----:B------:R-:W-:Y:S01]  /*3480*/  @!PT LDS RZ, [RZ] ;  /* 0x00000000fffff984 */ /* 0x000fe20000000800 */
[----:B------:R1:W-:Y:S06]  /*3490*/  MEMBAR.ALL.CTA ;  /* 0x0000000000007992 */ /* 0x0003ec0000008000 */
[----:B-1----:R-:W1:Y:S01]  /*34a0*/  FENCE.VIEW.ASYNC.S ;  /* 0x00000000000073c6 */ /* 0x002e620000000000 */
[----:B------:R-:W-:Y:S01]  /*34b0*/  R2UR UR6, R14 ;  /* 0x000000000e0672ca */ /* 0x000fe200000e0000 */
[----:B-1----:R1:W-:Y:S01]  /*34c0*/  SYNCS.ARRIVE.TRANS64.RED.A1T0 RZ, [R3+URZ], RZ ;  /* 0x000000ff03ff79a7 */ /* 0x0023e200081004ff */
[----:B------:R1:W3:Y:S01]  /*34d0*/  @P0 SYNCS.PHASECHK.TRANS64.TRYWAIT P2, [UR4], R2 ;  /* 0x00000002ff0005a7 */ /* 0x0002e20008041104 */
[----:B------:R-:W-:Y:S01]  /*34e0*/  ULEA.HI UR4, UR74, UR74, URZ, 0x1 ;  /* 0x0000004a4a047291 */ /* 0x000fe2000f8f08ff */
[----:B--2---:R-:W-:-:S03]  /*34f0*/  LOP3.LUT P1, RZ, R6, 0x1, RZ, 0xc0, !PT ;  /* 0x0000000106ff7812 */ /* 0x004fc6000782c0ff */
[----:B------:R-:W-:Y:S02]  /*3500*/  USHF.L.U32 UR5, UR4, 0x6, URZ ;  /* 0x0000000604057899 */ /* 0x000fe400080006ff */
[----:B------:R-:W-:Y:S02]  /*3510*/  ULOP3.LUT UR8, UR4, 0xffe, URZ, 0xc0, !UPT ;  /* 0x00000ffe04087892 */ /* 0x000fe4000f8ec0ff */
[----:B------:R-:W-:Y:S02]  /*3520*/  ULOP3.LUT UR4, UR5, 0xffffff80, URZ, 0xc0, !UPT ;  /* 0xffffff8005047892 */ /* 0x000fe4000f8ec0ff */
[----:B------:R-:W-:Y:S02]  /*3530*/  UIADD3 UR8, UPT, UPT, -UR8, UR74, URZ ;  /* 0x0000004a08087290 */ /* 0x000fe4000fffe1ff */
[----:B------:R-:W-:Y:S01]  /*3540*/  UIADD3 UR4, UPT, UPT, UR6, UR4, URZ ;  /* 0x0000000406047290 */ /* 0x000fe2000fffe0ff */
[----:B------:R-:W2:Y:S03]  /*3550*/  SYNCS.PHASECHK.TRANS64.TRYWAIT P0, [UR75+0xb0], R0 ;  /* 0x0000b000ff0075a7 */ /* 0x000ea6000800114b */
[----:B------:R-:W-:Y:S01]  /*3560*/  ULEA UR8, UR8, UR4, 0x14 ;  /* 0x0000000408087291 */ /* 0x000fe2000f8ea0ff */
[----:B-123--:R-:W-:Y:S11]  /*3570*/  @!P0 BRA `(.L_x_56) ;  /* 0x0000005000808947 */ /* 0x00eff60003800000 */
.L_x_146:
[----:B------:R-:W-:Y:S01]  /*3580*/  IADD3 R10, PT, PT, R10, 0x1, RZ ;  /* 0x000000010a0a7810 */ /* 0x000fe20007ffe0ff */
[----:B------:R-:W-:Y:S06]  /*3590*/  BRA.U !UP3, `(.L_x_57) ;  /* 0x000000050bec7547 */ /* 0x000fec000b800000 */
[----:B------:R-:W-:Y:S01]  /*35a0*/  R2UR UR69, R13 ;  /* 0x000000000d4572ca */ /* 0x000fe200000e0000 */
[----:B------:R-:W-:Y:S01]  /*35b0*/  UPLOP3.LUT UP4, UPT, UPT, UPT, UPT, 0x40, 0x4 ;  /* 0x000000000004789c */ /* 0x000fe20003f8e870 */
[----:B------:R-:W-:Y:S01]  /*35c0*/  R2UR UR68, R12 ;  /* 0x000000000c4472ca */ /* 0x000fe200000e0000 */
[----:B------:R-:W-:-:S14]  /*35d0*/  UMOV UR7, UR9 ;  /* 0x0000000900077c82 */ /* 0x000fdc0008000000 */
.L_x_60:
[----:B------:R-:W-:Y:S02]  /*35e0*/  UIADD3 UR69, UPT, UPT, UR69, 0x1, URZ ;  /* 0x0000000145457890 */ /* 0x000fe4000fffe0ff */
[----:B--2---:R-:W-:Y:S02]  /*35f0*/  ULEA UR5, UR7, UR71, 0x3 ;  /* 0x0000004707057291 */ /* 0x004fe4000f8e18ff */
[----:B------:R-:W-:Y:S01]  /*3600*/  UISETP.NE.AND UP0, UPT, UR69, URZ, UPT ;  /* 0x000000ff4500728c */ /* 0x000fe2000bf05270 */
[----:B------:R-:W-:Y:S10]  /*3610*/  @P2 BRA `(.L_x_58) ;  /* 0x00000000000c2947 */ /* 0x000ff40003800000 */
[----:B-1----:R-:W-:Y:S04]  /*3620*/  SHF.L.U32 R2, R8, 0x1f, RZ ;  /* 0x0000001f08027819 */ /* 0x002fe800000006ff */
[----:B------:R-:W1:Y:S02]  /*3630*/  SYNCS.PHASECHK.TRANS64.TRYWAIT P0, [UR5], R2 ;  /* 0x00000002ff0075a7 */ /* 0x000e640008001105 */
[----:B-1----:R-:W-:Y:S05]  /*3640*/  @!P0 BRA `(.L_x_59) ;  /* 0x0000005000648947 */ /* 0x002fea0003800000 */
.L_x_58:
[----:B------:R-:W-:Y:S01]  /*3650*/  UISETP.NE.AND UP1, UPT, UR68, 0x1, UPT ;  /* 0x000000014400788c */ /* 0x000fe2000bf25270 */
[----:B------:R-:W-:Y:S01]  /*3660*/  PLOP3.LUT P2, PT, PT, PT, PT, 0x80, 0x8 ;  /* 0x000000000008781c */ /* 0x000fe20003f4f070 */
[----:B------:R-:W-:Y:S01]  /*3670*/  UIADD3 UR9, UPT, UPT, UR7, 0x1, URZ ;  /* 0x0000000107097890 */ /* 0x000fe2000fffe0ff */
[----:B------:R-:W-:Y:S01]  /*3680*/  MOV.SPILL R3, UR75 ;  /* 0x0000004b00037c02 */ /* 0x000fe20009000f00 */
[----:B------:R-:W-:Y:S01]  /*3690*/  UIADD3 UR70, UPT, UPT, UR5, 0x10, URZ ;  /* 0x0000001005467890 */ /* 0x000fe2000fffe0ff */
[----:B-1----:R-:W-:Y:S01]  /*36a0*/  MOV.SPILL R2, UR74 ;  /* 0x0000004a00027c02 */ /* 0x002fe20009000f00 */
[----:B------:R-:W-:Y:S01]  /*36b0*/  UISETP.NE.AND UP2, UPT, UR9, 0x2, UPT ;  /* 0x000000020900788c */ /* 0x000fe2000bf45270 */
[----:B------:R-:W-:Y:S01]  /*36c0*/  PLOP3.LUT P0, PT, PT, PT, UP1, 0x80, 0x8 ;  /* 0x000000000008781c */ /* 0x000fe20003f0f018 */
[----:B------:R-:W-:Y:S02]  /*36d0*/  ULEA UR6, UR7, UR73, 0xc ;  /* 0x0000004907067291 */ /* 0x000fe4000f8e60ff */
[----:B------:R-:W-:Y:S02]  /*36e0*/  USEL UR5, URZ, 0x1, UP2 ;  /* 0x00000001ff057887 */ /* 0x000fe40009000000 */
[----:B------:R-:W-:Y:S02]  /*36f0*/  USEL UR9, UR9, URZ, UP2 ;  /* 0x000000ff09097287 */ /* 0x000fe40009000000 */
[----:B------:R-:W-:Y:S02]  /*3700*/  ULEA UR4, UR7, UR72, 0xb ;  /* 0x0000004807047291 */ /* 0x000fe4000f8e58ff */
[----:B------:R-:W-:Y:S01]  /*3710*/  @UP1 ULEA UR7, UR9, UR71, 0x3 ;  /* 0x0000004709071291 */ /* 0x000fe2000f8e18ff */
[----:B------:R-:W-:Y:S01]  /*3720*/  LOP3.LUT R8, R8, UR5, RZ, 0x3c, !PT ;  /* 0x0000000508087c12 */ /* 0x000fe2000f8e3cff */
[----:B------:R-:W-:Y:S02]  /*3730*/  UIADD3 UR20, UPT, UPT, UR6, 0x40, URZ ;  /* 0x0000004006147890 */ /* 0x000fe4000fffe0ff */
[----:B------:R-:W-:Y:S01]  /*3740*/  UIADD3 UR18, UPT, UPT, UR4, 0x2, URZ ;  /* 0x0000000204127890 */ /* 0x000fe2000fffe0ff */
[----:B------:R-:W-:Y:S01]  /*3750*/  @P0 SHF.L.U32 R0, R8, 0x1f, RZ ;  /* 0x0000001f08000819 */ /* 0x000fe200000006ff */
[----:B------:R-:W-:Y:S02]  /*3760*/  UIADD3 UR14, UPT, UPT, UR6, 0x80, URZ ;  /* 0x00000080060e7890 */ /* 0x000fe4000fffe0ff */
[----:B------:R-:W-:Y:S01]  /*3770*/  UIADD3 UR12, UPT, UPT, UR4, 0x4, URZ ;  /* 0x00000004040c7890 */ /* 0x000fe2000fffe0ff */
[----:B------:R2:W3:Y:S01]  /*3780*/  @P0 SYNCS.PHASECHK.TRANS64.TRYWAIT P2, [UR7], R0 ;  /* 0x00000000ff0005a7 */ /* 0x0004e20008041107 */
[----:B------:R-:W-:Y:S02]  /*3790*/  UIADD3 UR66, UPT, UPT, UR6, 0xc0, URZ ;  /* 0x000000c006427890 */ /* 0x000fe4000fffe0ff */
        /* <DEDUP_REMOVED lines=24> */
[----:B------:R-:W-:Y:S01]  /*3920*/  UIADD3 UR68, UPT, UPT, UR68, -0x1, URZ ;  /* 0xffffffff44447890 */ /* 0x000fe2000fffe0ff */
[----:B------:R-:W-:Y:S01]  /*3930*/  UMOV UR7, 0x20004020 ;  /* 0x2000402000077882 */ /* 0x000fe20000000000 */
[----:B------:R-:W-:Y:S01]  /*3940*/  UMOV UR74, 0x0 ;  /* 0x00000000004a7882 */ /* 0x000fe20000000000 */
[----:B------:R-:W-:Y:S01]  /*3950*/  UMOV UR75, 0x4210910 ;  /* 0x04210910004b7882 */ /* 0x000fe20000000000 */
[----:B------:R-:W-:Y:S01]  /*3960*/  UMOV UR5, 0x40004040 ;  /* 0x4000404000057882 */ /* 0x000fe20000000000 */
[----:B------:R-:W-:Y:S01]  /*3970*/  UMOV UR21, 0x20004020 ;  /* 0x2000402000157882 */ /* 0x000fe20000000000 */
[----:B------:R1:W-:Y:S01]  /*3980*/  UTCHMMA gdesc[UR4], gdesc[UR6], tmem[UR8], tmem[UR74], idesc[UR75], UP4 ;  /* 0x00ff4a06040075ea */ /* 0x0003e2000a000008 */
[----:B------:R-:W-:Y:S01]  /*3990*/  UPLOP3.LUT UP4, UPT, UPT, UPT, UPT, 0x80, 0x8 ;  /* 0x000000000008789c */ /* 0x000fe20003f8f070 */
[----:B------:R-:W-:Y:S01]  /*39a0*/  UMOV UR19, 0x40004040 ;  /* 0x4000404000137882 */ /* 0x000fe20000000000 */
[----:B------:R-:W-:Y:S01]  /*39b0*/  UMOV UR15, 0x20004020 ;  /* 0x20004020000f7882 */ /* 0x000fe20000000000 */
[----:B------:R4:W-:Y:S01]  /*39c0*/  UTCHMMA gdesc[UR18], gdesc[UR20], tmem[UR8], tmem[UR74], idesc[UR75], UPT ;  /* 0x00ff4a14120075ea */ /* 0x0009e2000b800008 */
[----:B------:R-:W-:Y:S01]  /*39d0*/  UMOV UR13, 0x40004040 ;  /* 0x40004040000d7882 */ /* 0x000fe20000000000 */
        /* <DEDUP_REMOVED lines=18> */
[----:B-1----:R-:W-:Y:S01]  /*3b00*/  UIADD3 UR4, UPT, UPT, UR4, 0x606, URZ ;  /* 0x0000060604047890 */ /* 0x002fe2000fffe0ff */
[----:B------:R-:W-:Y:S01]  /*3b10*/  UMOV UR6, 0x0 ;  /* 0x0000000000067882 */ /* 0x000fe20000000000 */
[----:B------:R-:W-:Y:S01]  /*3b20*/  UMOV UR7, 0x4210910 ;  /* 0x0421091000077882 */ /* 0x000fe20000000000 */
[----:B------:R-:W-:Y:S01]  /*3b30*/  UMOV UR31, 0x20004020 ;  /* 0x20004020001f7882 */ /* 0x000fe20000000000 */
[----:B----4-:R-:W-:Y:S01]  /*3b40*/  UMOV UR20, 0x0 ;  /* 0x0000000000147882 */ /* 0x010fe20000000000 */
[----:B------:R-:W-:Y:S01]  /*3b50*/  UMOV UR21, 0x4210910 ;  /* 0x0421091000157882 */ /* 0x000fe20000000000 */
[----:B------:R-:W-:Y:S01]  /*3b60*/  UMOV UR18, 0x0 ;  /* 0x0000000000127882 */ /* 0x000fe20000000000 */
[----:B------:R1:W-:Y:S01]  /*3b70*/  UTCHMMA gdesc[UR12], gdesc[UR14], tmem[UR8], tmem[UR20], idesc[UR21], UPT ;  /* 0x00ff140e0c0075ea */ /* 0x0003e2000b800008 */
[----:B------:R-:W-:Y:S01]  /*3b80*/  UTCHMMA gdesc[UR64], gdesc[UR66], tmem[UR8], tmem[UR20], idesc[UR21], UPT ;  /* 0x00ff1442400075ea */ /* 0x000fe2000b800008 */
[----:B------:R-:W-:Y:S01]  /*3b90*/  UMOV UR19, 0x4210910 ;  /* 0x0421091000137882 */ /* 0x000fe20000000000 */
[----:B------:R-:W-:Y:S01]  /*3ba0*/  UTCHMMA gdesc[UR60], gdesc[UR62], tmem[UR8], tmem[UR20], idesc[UR21], UPT ;  /* 0x00ff143e3c0075ea */ /* 0x000fe2000b800008 */
[----:B------:R-:W-:Y:S01]  /*3bb0*/  UTCHMMA gdesc[UR56], gdesc[UR58], tmem[UR8], tmem[UR18], idesc[UR19], UPT ;  /* 0x00ff123a380075ea */ /* 0x000fe2000b800008 */
[----:B------:R-:W-:Y:S01]  /*3bc0*/  UTCHMMA gdesc[UR52], gdesc[UR54], tmem[UR8], tmem[UR18], idesc[UR19], UPT ;  /* 0x00ff1236340075ea */ /* 0x000fe2000b800008 */
[----:B------:R-:W-:Y:S01]  /*3bd0*/  UTCHMMA gdesc[UR48], gdesc[UR50], tmem[UR8], tmem[UR18], idesc[UR19], UPT ;  /* 0x00ff1232300075ea */ /* 0x000fe2000b800008 */
[----:B------:R-:W-:Y:S01]  /*3be0*/  UTCHMMA gdesc[UR44], gdesc[UR46], tmem[UR8], tmem[UR6], idesc[UR7], UPT ;  /* 0x00ff062e2c0075ea */ /* 0x000fe2000b800008 */
[----:B------:R-:W-:Y:S01]  /*3bf0*/  UMOV UR29, 0x40004040 ;  /* 0x40004040001d7882 */ /* 0x000fe20000000000 */
[----:B------:R-:W-:Y:S01]  /*3c00*/  UMOV UR27, 0x20004020 ;  /* 0x20004020001b7882 */ /* 0x000fe20000000000 */
[----:B------:R-:W-:Y:S01]  /*3c10*/  UMOV UR25, 0x40004040 ;  /* 0x4000404000197882 */ /* 0x000fe20000000000 */
[----:B------:R-:W-:Y:S01]  /*3c20*/  UMOV UR23, 0x20004020 ;  /* 0x2000402000177882 */ /* 0x000fe20000000000 */
[----:B------:R-:W-:Y:S01]  /*3c30*/  UMOV UR17, 0x40004040 ;  /* 0x4000404000117882 */ /* 0x000fe20000000000 */
[----:B------:R-:W-:Y:S01]  /*3c40*/  UMOV UR11, 0x20004020 ;  /* 0x20004020000b7882 */ /* 0x000fe20000000000 */
[----:B------:R-:W-:Y:S02]  /*3c50*/  R2UR.FILL UR75, R3 ;  /* 0x00000000034b72ca */ /* 0x000fe400004e0000 */
[----:B------:R-:W-:Y:S01]  /*3c60*/  R2UR.FILL UR74, R2 ;  /* 0x00000000024a72ca */ /* 0x000fe200004e0000 */
[----:B-1----:R-:W-:Y:S01]  /*3c70*/  UMOV UR12, 0x0 ;  /* 0x00000000000c7882 */ /* 0x002fe20000000000 */
[----:B------:R-:W-:Y:S01]  /*3c80*/  UMOV UR13, 0x4210910 ;  /* 0x04210910000d7882 */ /* 0x000fe20000000000 */
[----:B------:R-:W-:Y:S01]  /*3c90*/  UMOV UR14, 0x0 ;  /* 0x00000000000e7882 */ /* 0x000fe20000000000 */
[----:B------:R-:W-:Y:S01]  /*3ca0*/  UTCHMMA gdesc[UR40], gdesc[UR42], tmem[UR8], tmem[UR12], idesc[UR13], UPT ;  /* 0x00ff0c2a280075ea */ /* 0x000fe2000b800008 */
[----:B------:R-:W-:Y:S01]  /*3cb0*/  UTCHMMA gdesc[UR36], gdesc[UR38], tmem[UR8], tmem[UR6], idesc[UR7], UPT ;  /* 0x00ff0626240075ea */ /* 0x000fe2000b800008 */
[----:B------:R-:W-:Y:S01]  /*3cc0*/  UMOV UR15, 0x4210910 ;  /* 0x04210910000f7882 */ /* 0x000fe20000000000 */
[----:B------:R-:W-:Y:S01]  /*3cd0*/  UTCHMMA gdesc[UR32], gdesc[UR34], tmem[UR8], tmem[UR18], idesc[UR19], UPT ;  /* 0x00ff1222200075ea */ /* 0x000fe2000b800008 */
[----:B------:R-:W-:Y:S01]  /*3ce0*/  UTCHMMA gdesc[UR28], gdesc[UR30], tmem[UR8], tmem[UR14], idesc[UR15], UPT ;  /* 0x00ff0e1e1c0075ea */ /* 0x000fe2000b800008 */
[----:B------:R-:W-:Y:S01]  /*3cf0*/  UTCHMMA gdesc[UR24], gdesc[UR26], tmem[UR8], tmem[UR12], idesc[UR13], UPT ;  /* 0x00ff0c1a180075ea */ /* 0x000fe2000b800008 */
[----:B------:R1:W-:Y:S01]  /*3d00*/  UTCHMMA gdesc[UR16], gdesc[UR22], tmem[UR8], tmem[UR6], idesc[UR7], UPT ;  /* 0x00ff0616100075ea */ /* 0x0003e2000b800008 */
[----:B------:R2:W-:Y:S01]  /*3d10*/  UTCHMMA gdesc[UR4], gdesc[UR10], tmem[UR8], tmem[UR76], idesc[UR77], UPT ;  /* 0x00ff4c0a040075ea */ /* 0x0005e2000b800008 */
[----:B------:R2:W-:Y:S01]  /*3d20*/  UTCBAR [UR70], URZ ;  /* 0x000000ff460073e9 */ /* 0x0005e200080000ff */
[----:B-1----:R-:W-:Y:S01]  /*3d30*/  UMOV UR7, UR9 ;  /* 0x0000000900077c82 */ /* 0x002fe20008000000 */
[----:B---3--:R-:W-:Y:S05]  /*3d40*/  BRA.U UP0, `(.L_x_60) ;  /* 0xfffffff900247547 */ /* 0x008fea000b83ffff */
.L_x_57:
[----:B--2---:R-:W-:Y:S01]  /*3d50*/  UIADD3 UR4, UPT, UPT, UR74, 0x1, URZ ;  /* 0x000000014a047890 */ /* 0x004fe2000fffe0ff */
[C---:B------:R-:W-:Y:S01]  /*3d60*/  ISETP.NE.AND P0, PT, R10.reuse, 0x2, PT ;  /* 0x000000020a00780c */ /* 0x040fe20003f05270 */
[----:B------:R-:W-:Y:S02]  /*3d70*/  UIADD3 UR5, UPT, UPT, UR75, 0x90, URZ ;  /* 0x000000904b057890 */ /* 0x000fe4000fffe0ff */
[----:B------:R-:W-:Y:S01]  /*3d80*/  UISETP.NE.AND UP0, UPT, UR4, 0x4, UPT ;  /* 0x000000040400788c */ /* 0x000fe2000bf05270 */
[----:B-1----:R-:W-:Y:S02]  /*3d90*/  SEL R0, RZ, 0x1, P0 ;  /* 0x00000001ff007807 */ /* 0x002fe40000000000 */
[----:B------:R-:W-:Y:S01]  /*3da0*/  SEL R10, R10, RZ, P0 ;  /* 0x000000ff0a0a7207 */ /* 0x000fe20000000000 */
[----:B------:R-:W-:Y:S01]  /*3db0*/  USEL UR6, URZ, 0x1, UP0 ;  /* 0x00000001ff067887 */ /* 0x000fe20008000000 */
[----:B------:R-:W-:Y:S01]  /*3dc0*/  LOP3.LUT R9, R9, R0, RZ, 0x3c, !PT ;  /* 0x0000000009097212 */ /* 0x000fe200078e3cff */
[----:B------:R-:W-:Y:S01]  /*3dd0*/  USEL UR74, UR4, URZ, UP0 ;  /* 0x000000ff044a7287 */ /* 0x000fe20008000000 */
[----:B------:R1:W-:Y:S03]  /*3de0*/  UTCBAR [UR5], URZ ;  /* 0x000000ff050073e9 */ /* 0x0003e600080000ff */
[----:B------:R-:W-:Y:S01]  /*3df0*/  LOP3.LUT R11, R11, UR6, RZ, 0x3c, !PT ;  /* 0x000000060b0b7c12 */ /* 0x000fe2000f8e3cff */
[----:B------:R-:W-:Y:S07]  /*3e00*/  @P1 BRA `(.L_x_61) ;  /* 0xfffffff400581947 */ /* 0x000fee000383ffff */
[----:B------:R-:W2:Y:S01]  /*3e10*/  S2UR UR8, SR_CgaCtaId ;  /* 0x00000000000879c3 */ /* 0x000ea20000008800 */
[----:B------:R-:W-:Y:S01]  /*3e20*/  ELECT P0, URZ, PT ;  /* 0x0000000000ff782f */ /* 0x000fe20003800000 */
[----:B------:R-:W-:Y:S01]  /*3e30*/  IMAD.MOV.U32 R0, RZ, RZ, 0x1 ;  /* 0x00000001ff007424 */ /* 0x000fe200078e00ff */
[----:B------:R-:W-:Y:S01]  /*3e40*/  UIADD3 UR71, UPT, UPT, UR71, 0xb0, URZ ;  /* 0x000000b047477890 */ /* 0x000fe2000fffe0ff */
[----:B------:R-:W-:Y:S01]  /*3e50*/  SHF.L.U32 R2, R11, 0x1f, RZ ;  /* 0x0000001f0b027819 */ /* 0x000fe200000006ff */
[----:B------:R-:W-:-:S03]  /*3e60*/  UMOV UR4, 0x40 ;  /* 0x0000004000047882 */ /* 0x000fc60000000000 */
[----:B------:R-:W-:Y:S01]  /*3e70*/  UVIRTCOUNT.DEALLOC.SMPOOL 0x80 ;  /* 0x000000800000784c */ /* 0x000fe20000000000 */
[----:B--2---:R-:W-:Y:S02]  /*3e80*/  ULEA UR8, UR8, UR4, 0x18 ;  /* 0x0000000408087291 */ /* 0x004fe4000f8ec0ff */
[----:B------:R-:W-:-:S07]  /*3e90*/  ULEA UR4, UR74, UR71, 0x3 ;  /* 0x000000474a047291 */ /* 0x000fce000f8e18ff */
[----:B------:R2:W-:Y:S02]  /*3ea0*/  @P0 STS.U8 [UR8+0x1c], R0 ;  /* 0x00001c00ff000988 */ /* 0x0005e40008000008 */
[----:B------:R-:W3:Y:S02]  /*3eb0*/  SYNCS.PHASECHK.TRANS64.TRYWAIT P0, [UR4], R2 ;  /* 0x00000002ff0075a7 */ /* 0x000ee40008001104 */
[----:B--23--:R-:W-:Y:S05]  /*3ec0*/  @!P0 BRA `(.L_x_62) ;  /* 0x00000048005c8947 */ /* 0x00cfea0003800000 */
.L_x_149:
[----:B------:R-:W-:-:S04]  /*3ed0*/  UIADD3 UR4, UPT, UPT, UR74, 0x1, URZ ;  /* 0x000000014a047890 */ /* 0x000fc8000fffe0ff */
[----:B------:R-:W-:-:S04]  /*3ee0*/  UISETP.NE.AND UP0, UPT, UR4, 0x4, UPT ;  /* 0x000000040400788c */ /* 0x000fc8000bf05270 */
[----:B------:R-:W-:Y:S02]  /*3ef0*/  USEL UR6, URZ, 0x1, UP0 ;  /* 0x00000001ff067887 */ /* 0x000fe40008000000 */
[----:B------:R-:W-:-:S04]  /*3f00*/  USEL UR4, UR4, URZ, UP0 ;  /* 0x000000ff04047287 */ /* 0x000fc80008000000 */
[----:B-1----:R-:W-:Y:S01]  /*3f10*/  ULEA UR5, UR4, UR71, 0x3 ;  /* 0x0000004704057291 */ /* 0x002fe2000f8e18ff */
[----:B--2---:R-:W-:-:S04]  /*3f20*/  LOP3.LUT R2, R11, UR6, RZ, 0x3c, !PT ;  /* 0x000000060b027c12 */ /* 0x004fc8000f8e3cff */
[----:B------:R-:W-:-:S04]  /*3f30*/  SHF.L.U32 R3, R2, 0x1f, RZ ;  /* 0x0000001f02037819 */ /* 0x000fc800000006ff */
[----:B------:R-:W1:Y:S02]  /*3f40*/  SYNCS.PHASECHK.TRANS64.TRYWAIT P0, [UR5], R3 ;  /* 0x00000003ff0075a7 */ /* 0x000e640008001105 */
[----:B-1----:R-:W-:Y:S05]  /*3f50*/  @!P0 BRA `(.L_x_63) ;  /* 0x0000004800508947 */ /* 0x002fea0003800000 */
.L_x_151:
[----:B------:R-:W-:-:S04]  /*3f60*/  UIADD3 UR4, UPT, UPT, UR4, 0x1, URZ ;  /* 0x0000000104047890 */ /* 0x000fc8000fffe0ff */
[----:B------:R-:W-:-:S04]  /*3f70*/  UISETP.NE.AND UP0, UPT, UR4, 0x4, UPT ;  /* 0x000000040400788c */ /* 0x000fc8000bf05270 */
[----:B------:R-:W-:Y:S02]  /*3f80*/  USEL UR6, URZ, 0x1, UP0 ;  /* 0x00000001ff067887 */ /* 0x000fe40008000000 */
[----:B------:R-:W-:-:S04]  /*3f90*/  USEL UR4, UR4, URZ, UP0 ;  /* 0x000000ff04047287 */ /* 0x000fc80008000000 */
[----:B------:R-:W-:Y:S01]  /*3fa0*/  ULEA UR5, UR4, UR71, 0x3 ;  /* 0x0000004704057291 */ /* 0x000fe2000f8e18ff */
[----:B------:R-:W-:-:S04]  /*3fb0*/  LOP3.LUT R2, R2, UR6, RZ, 0x3c, !PT ;  /* 0x0000000602027c12 */ /* 0x000fc8000f8e3cff */
[----:B-1----:R-:W-:-:S04]  /*3fc0*/  SHF.L.U32 R3, R2, 0x1f, RZ ;  /* 0x0000001f02037819 */ /* 0x002fc800000006ff */
[----:B------:R-:W1:Y:S02]  /*3fd0*/  SYNCS.PHASECHK.TRANS64.TRYWAIT P0, [UR5], R3 ;  /* 0x00000003ff0075a7 */ /* 0x000e640008001105 */
[----:B-1----:R-:W-:Y:S05]  /*3fe0*/  @!P0 BRA `(.L_x_64) ;  /* 0x0000004800448947 */ /* 0x002fea0003800000 */
.L_x_153:
[----:B------:R-:W-:-:S04]  /*3ff0*/  UIADD3 UR4, UPT, UPT, UR4, 0x1, URZ ;  /* 0x0000000104047890 */ /* 0x000fc8000fffe0ff */
[----:B------:R-:W-:-:S04]  /*4000*/  UISETP.NE.AND UP0, UPT, UR4, 0x4, UPT ;  /* 0x000000040400788c */ /* 0x000fc8000bf05270 */
[----:B------:R-:W-:Y:S02]  /*4010*/  USEL UR5, URZ, 0x1, UP0 ;  /* 0x00000001ff057887 */ /* 0x000fe40008000000 */
[----:B------:R-:W-:-:S04]  /*4020*/  USEL UR4, UR4, URZ, UP0 ;  /* 0x000000ff04047287 */ /* 0x000fc80008000000 */
[----:B------:R-:W-:Y:S01]  /*4030*/  ULEA UR4, UR4, UR71, 0x3 ;  /* 0x0000004704047291 */ /* 0x000fe2000f8e18ff */
[----:B------:R-:W-:-:S04]  /*4040*/  LOP3.LUT R2, R2, UR5, RZ, 0x3c, !PT ;  /* 0x0000000502027c12 */ /* 0x000fc8000f8e3cff */
[----:B------:R-:W-:-:S04]  /*4050*/  SHF.L.U32 R2, R2, 0x1f, RZ ;  /* 0x0000001f02027819 */ /* 0x000fc800000006ff */
[----:B------:R-:W2:Y:S02]  /*4060*/  SYNCS.PHASECHK.TRANS64.TRYWAIT P0, [UR4], R2 ;  /* 0x00000002ff0075a7 */ /* 0x000ea40008001104 */
[----:B--2---:R-:W-:Y:S05]  /*4070*/  @!P0 BRA `(.L_x_65) ;  /* 0x0000004800388947 */ /* 0x004fea0003800000 */
.L_x_155:
[----:B------:R-:W-:Y:S01]  /*4080*/  NOP ;  /* 0x0000000000007918 */ /* 0x000fe20000000000 */
[----:B-1----:R-:W1:Y:S01]  /*4090*/  LDS R0, [UR8+0x14] ;  /* 0x00001408ff007984 */ /* 0x002e620008000800 */
[----:B------:R-:W-:Y:S01]  /*40a0*/  R2UR UR4, R14 ;  /* 0x000000000e0472ca */ /* 0x000fe200000e0000 */
[----:B------:R-:W-:Y:S01]  /*40b0*/  UMOV UR5, 0xffff ;  /* 0x0000ffff00057882 */ /* 0x000fe20000000000 */
[----:B------:R-:W-:-:S11]  /*40c0*/  UMOV UR6, 0x1 ;  /* 0x0000000100067882 */ /* 0x000fd60000000000 */
[----:B------:R-:W-:-:S04]  /*40d0*/  ULOP3.LUT UR4, UR4, 0xffff, URZ, 0xc0, !UPT ;  /* 0x0000ffff04047892 */ /* 0x000fc8000f8ec0ff */
[----:B------:R-:W-:-:S04]  /*40e0*/  USHF.R.U32.HI UR4, URZ, 0x5, UR4 ;  /* 0x00000005ff047899 */ /* 0x000fc80008011604 */
[----:B------:R-:W-:Y:S02]  /*40f0*/  USHF.L.U32 UR5, UR5, UR4, URZ ;  /* 0x0000000405057299 */ /* 0x000fe400080006ff */
[----:B------:R-:W-:-:S04]  /*4100*/  USHF.L.U32 UR4, UR6, UR4, URZ ;  /* 0x0000000406047299 */ /* 0x000fc800080006ff */
[----:B-1----:R-:W-:-:S04]  /*4110*/  LOP3.LUT R0, R0, UR5, RZ, 0xc0, !PT ;  /* 0x0000000500007c12 */ /* 0x002fc8000f8ec0ff */
[----:B------:R-:W-:-:S13]  /*4120*/  ISETP.NE.AND P0, PT, R0, UR5, PT ;  /* 0x0000000500007c0c */ /* 0x000fda000bf05270 */
[----:B------:R-:W-:Y:S05]  /*4130*/  @P0 BRA `(.L_x_66) ;  /* 0x0000000000580947 */ /* 0x000fea0003800000 */
[----:B------:R-:W1:Y:S02]  /*4140*/  LDS R0, [UR8+0x18] ;  /* 0x00001808ff007984 */ /* 0x000e640008000800 */
[----:B-1----:R-:W-:-:S04]  /*4150*/  LOP3.LUT R0, R0, UR4, RZ, 0xc0, !PT ;  /* 0x0000000400007c12 */ /* 0x002fc8000f8ec0ff */
[----:B------:R-:W-:-:S13]  /*4160*/  ISETP.NE.AND P0, PT, R0, UR4, PT ;  /* 0x0000000400007c0c */ /* 0x000fda000bf05270 */
[----:B------:R-:W-:Y:S05]  /*4170*/  @P0 BRA `(.L_x_67) ;  /* 0x00000000003c0947 */ /* 0x000fea0003800000 */
[----:B------:R-:W1:Y:S01]  /*4180*/  S2R R2, SR_LANEID ;  /* 0x0000000000027919 */ /* 0x000e620000000000 */
[----:B------:R-:W-:-:S06]  /*4190*/  ULOP3.LUT UR5, URZ, UR5, URZ, 0x33, !UPT ;  /* 0x00000005ff057292 */ /* 0x000fcc000f8e33ff */
[----:B------:R-:W-:-:S04]  /*41a0*/  IMAD.U32 R0, RZ, RZ, UR5 ;  /* 0x00000005ff007e24 */ /* 0x000fc8000f8e00ff */
[----:B------:R2:W3:Y:S02]  /*41b0*/  REDUX UR7, R0 ;  /* 0x00000000000773c4 */ /* 0x0004e40000000000 */
[----:B------:R4:W-:Y:S01]  /*41c0*/  UTCATOMSWS.AND URZ, UR5 ;  /* 0x0000000500ff79e3 */ /* 0x0009e20008000000 */
[----:B--2---:R-:W-:Y:S01]  /*41d0*/  LOP3.LUT R0, RZ, UR4, RZ, 0x33, !PT ;  /* 0x00000004ff007c12 */ /* 0x004fe2000f8e33ff */
[----:B------:R-:W-:Y:S02]  /*41e0*/  VOTEU.ANY UR4, UPT, PT ;  /* 0x0000000000047886 */ /* 0x000fe400038e0100 */
[----:B------:R-:W-:Y:S02]  /*41f0*/  UFLO.U32 UR4, UR4 ;  /* 0x00000004000472bd */ /* 0x000fe400080e0000 */
[----:B------:R-:W2:Y:S04]  /*4200*/  REDUX UR6, R0 ;  /* 0x00000000000673c4 */ /* 0x000ea80000000000 */
[----:B-1----:R-:W-:-:S02]  /*4210*/  ISETP.EQ.U32.AND P0, PT, R2, UR4, PT ;  /* 0x0000000402007c0c */ /* 0x002fc4000bf02070 */
[----:B---3--:R-:W-:-:S11]  /*4220*/  MOV R2, UR7 ;  /* 0x0000000700027c02 */ /* 0x008fd60008000f00 */
[----:B------:R4:W-:Y:S01]  /*4230*/  @P0 ATOMS.AND RZ, [UR8+0x14], R2 ;  /* 0x00001402ffff098c */ /* 0x0009e2000a800008 */
[----:B--2---:R-:W-:-:S05]  /*4240*/  IMAD.U32 R0, RZ, RZ, UR6 ;  /* 0x00000006ff007e24 */ /* 0x004fca000f8e00ff */
[----:B------:R4:W-:Y:S01]  /*4250*/  @P0 ATOMS.AND RZ, [UR8+0x18], R0 ;  /* 0x00001800ffff098c */ /* 0x0009e2000a800008 */
[----:B------:R-:W-:Y:S05]  /*4260*/  BRA `(.L_x_68) ;  /* 0x0000000000147947 */ /* 0x000fea0003800000 */
.L_x_67:
[----:B------:R-:W-:Y:S02]  /*4270*/  MOV R2, 0x4290 ;  /* 0x0000429000027802 */ /* 0x000fe40000000f00 */
[----:B-----5:R-:W-:Y:S05]  /*4280*/  CALL.REL.NOINC `($__internal_0_$__cuda_sm10x_tcgen05_guardrail_trap_col_being_dealloced_not_returned_by_alloc) ;  /* 0x0000004c001c7944 */ /* 0x020fea0003c00000 */
[----:B------:R-:W-:Y:S05]  /*4290*/  BRA `(.L_x_68) ;  /* 0x0000000000087947 */ /* 0x000fea0003800000 */
.L_x_66:
[----:B------:R-:W-:Y:S02]  /*42a0*/  MOV R2, 0x42c0 ;  /* 0x000042c000027802 */ /* 0x000fe40000000f00 */
[----:B-----5:R-:W-:Y:S05]  /*42b0*/  CALL.REL.NOINC `($__internal_2_$__cuda_sm10x_tcgen05_guardrail_trap_unallocated_columns_being_dealloced) ;  /* 0x0000004c00287944 */ /* 0x020fea0003c00000 */
.L_x_68:
[----:B------:R-:W-:Y:S01]  /*42c0*/  NOP ;  /* 0x0000000000007918 */ /* 0x000fe20000000000 */
[----:B----4-:R-:W-:Y:S05]  /*42d0*/  EXIT ;  /* 0x000000000000794d */ /* 0x010fea0003800000 */
.L_x_50:
[----:B------:R-:W-:-:S09]  /*42e0*/  UISETP.NE.OR UP2, UPT, UR10, 0x3, !UP2 ;  /* 0x000000030a00788c */ /* 0x000fd2000d745670 */
[----:B------:R-:W-:Y:S05]  /*42f0*/  BRA.U UP2, `(.L_x_69) ;  /* 0x00000011020c7547 */ /* 0x000fea000b800000 */
[----:B------:R-:W1:Y:S01]  /*4300*/  LDCU.64 UR4, c[0x0][0x888] ;  /* 0x00011100ff0477ac */ /* 0x000e620008000a00 */
[----:B------:R-:W2:Y:S01]  /*4310*/  LDC R0, c[0x0][0xb30] ;  /* 0x0002cc00ff007b82 */ /* 0x000ea20000000800 */
[----:B------:R-:W-:Y:S01]  /*4320*/  IMAD.MOV.U32 R30, RZ, RZ, 0x1 ;  /* 0x00000001ff1e7424 */ /* 0x000fe200078e00ff */
[----:B------:R-:W-:Y:S01]  /*4330*/  CS2R R28, SRZ ;  /* 0x00000000001c7805 */ /* 0x000fe2000001ff00 */
[----:B------:R-:W4:Y:S01]  /*4340*/  LDCU.64 UR14, c[0x0][0x890] ;  /* 0x00011200ff0e77ac */ /* 0x000f220008000a00 */
[----:B------:R-:W-:Y:S01]  /*4350*/  IMAD.MOV.U32 R25, RZ, RZ, 0x2000 ;  /* 0x00002000ff197424 */ /* 0x000fe200078e00ff */
[----:B------:R-:W-:-:S03]  /*4360*/  UPLOP3.LUT UP1, UPT, UPT, UPT, UPT, 0x40, 0x4 ;  /* 0x000000000004789c */ /* 0x000fc60003f2e870 */
[----:B------:R-:W3:Y:S08]  /*4370*/  LDC R24, c[0x0][0x370] ;  /* 0x0000dc00ff187b82 */ /* 0x000ef00000000800 */
[----:B------:R-:W3:Y:S01]  /*4380*/  LDC R3, c[0x0][0xb0c] ;  /* 0x0002c300ff037b82 */ /* 0x000ee20000000800 */
[----:B-1----:R-:W-:-:S03]  /*4390*/  UISETP.NE.U32.AND UP2, UPT, UR4, URZ, UPT ;  /* 0x000000ff0400728c */ /* 0x002fc6000bf45070 */
[----:B------:R-:W-:Y:S01]  /*43a0*/  UMOV UR4, 0x400 ;  /* 0x0000040000047882 */ /* 0x000fe20000000000 */
[----:B----4-:R-:W-:Y:S02]  /*43b0*/  UISETP.NE.U32.AND UP3, UPT, UR14, URZ, UPT ;  /* 0x000000ff0e00728c */ /* 0x010fe4000bf65070 */
[----:B------:R-:W-:Y:S01]  /*43c0*/  ULEA UR4, UR45, UR4, 0x18 ;  /* 0x000000042d047291 */ /* 0x000fe2000f8ec0ff */
[----:B------:R-:W1:Y:S01]  /*43d0*/  LDC R18, c[0x0][0xb20] ;  /* 0x0002c800ff127b82 */ /* 0x000e620000000800 */
[----:B--2---:R-:W-:Y:S01]  /*43e0*/  ISETP.NE.AND P1, PT, R0, 0x1, PT ;  /* 0x000000010000780c */ /* 0x004fe20003f25270 */
[----:B------:R-:W-:Y:S02]  /*43f0*/  UISETP.NE.AND.EX UP2, UPT, UR5, URZ, UPT, UP2 ;  /* 0x000000ff0500728c */ /* 0x000fe4000bf45320 */
[----:B------:R-:W-:Y:S02]  /*4400*/  UIADD3 UR13, UPT, UPT, UR4, 0x38, URZ ;  /* 0x00000038040d7890 */ /* 0x000fe4000fffe0ff */
[----:B------:R-:W-:-:S02]  /*4410*/  UIADD3 UR33, UPT, UPT, UR4, 0x20, URZ ;  /* 0x0000002004217890 */ /* 0x000fc4000fffe0ff */
[----:B-----5:R-:W2:Y:S01]  /*4420*/  LDC.64 R32, c[0x0][0x348] ;  /* 0x0000d200ff207b82 */ /* 0x020ea20000000a00 */
[----:B------:R-:W-:Y:S02]  /*4430*/  UIADD3 UR25, UPT, UPT, UR4, 0x28, URZ ;  /* 0x0000002804197890 */ /* 0x000fe4000fffe0ff */
[----:B------:R-:W-:Y:S02]  /*4440*/  UIADD3 UR17, UPT, UPT, UR4, 0x30, URZ ;  /* 0x0000003004117890 */ /* 0x000fe4000fffe0ff */
[----:B------:R-:W-:Y:S02]  /*4450*/  UPRMT UR13, UR45, 0x654, UR13 ;  /* 0x000006542d0d7896 */ /* 0x000fe4000800000d */
[----:B------:R-:W-:Y:S01]  /*4460*/  UISETP.NE.AND.EX UP3, UPT, UR15, URZ, UPT, UP3 ;  /* 0x000000ff0f00728c */ /* 0x000fe2000bf65330 */
[----:B------:R-:W4:Y:S08]  /*4470*/  LDC.64 R16, c[0x0][0xb10] ;  /* 0x0002c400ff107b82 */ /* 0x000f300000000a00 */
[----:B------:R-:W1:Y:S08]  /*4480*/  LDC.64 R6, c[0x0][0xb18] ;  /* 0x0002c600ff067b82 */ /* 0x000e700000000a00 */
[----:B------:R-:W1:Y:S08]  /*4490*/  LDC.64 R4, c[0x0][0xb28] ;  /* 0x0002ca00ff047b82 */ /* 0x000e700000000a00 */
[----:B---3--:R-:W1:Y:S02]  /*44a0*/  LDC R19, c[0x0][0x374] ;  /* 0x0000dd00ff137b82 */ /* 0x008e640000000800 */
.L_x_80:
[C---:B------:R-:W-:Y:S02]  /*44b0*/  LEA R0, R29.reuse, UR4, 0x3 ;  /* 0x000000041d007c11 */ /* 0x040fe4000f8e18ff */
[----:B------:R-:W-:Y:S02]  /*44c0*/  SHF.L.U32 R2, R28, 0x1f, RZ ;  /* 0x0000001f1c027819 */ /* 0x000fe400000006ff */
[----:B------:R-:W-:Y:S02]  /*44d0*/  LEA R20, R29, UR4, 0x4 ;  /* 0x000000041d147c11 */ /* 0x000fe4000f8e20ff */
[----:B---3--:R-:W3:Y:S02]  /*44e0*/  SYNCS.PHASECHK.TRANS64.TRYWAIT P0, [R0+URZ+0x70], R2 ;  /* 0x00007002000075a7 */ /* 0x008ee400080011ff */
[----:B---3--:R-:W-:Y:S05]  /*44f0*/  @!P0 BRA `(.L_x_70) ;  /* 0x0000004400308947 */ /* 0x008fea0003800000 */
.L_x_156:
[----:B------:R-:W-:Y:S01]  /*4500*/  ISETP.GE.AND P0, PT, R26, 0x1, PT ;  /* 0x000000011a00780c */ /* 0x000fe20003f06270 */
[----:B------:R-:W5:Y:S01]  /*4510*/  LDS.128 R20, [R20+0x100] ;  /* 0x0001000014147984 */ /* 0x000f620000000c00 */
[----:B---3--:R-:W-:Y:S01]  /*4520*/  VIADD R0, R0, 0x80 ;  /* 0x0000008000007836 */ /* 0x008fe20000000000 */
[----:B------:R-:W-:Y:S01]  /*4530*/  @!PT LDS RZ, [RZ] ;  /* 0x00000000fffff984 */ /* 0x000fe20000000800 */
[----:B------:R-:W-:Y:S01]  /*4540*/  @!PT LDS RZ, [RZ] ;  /* 0x00000000fffff984 */ /* 0x000fe20000000800 */
[----:B------:R-:W-:Y:S01]  /*4550*/  @!PT LDS RZ, [RZ] ;  /* 0x00000000fffff984 */ /* 0x000fe20000000800 */
[----:B------:R-:W-:Y:S01]  /*4560*/  @!PT LDS RZ, [RZ] ;  /* 0x00000000fffff984 */ /* 0x000fe20000000800 */
[----:B------:R3:W-:Y:S06]  /*4570*/  MEMBAR.ALL.CTA ;  /* 0x0000000000007992 */ /* 0x0007ec0000008000 */
[----:B---3--:R-:W3:Y:S01]  /*4580*/  FENCE.VIEW.ASYNC.S ;  /* 0x00000000000073c6 */ /* 0x008ee20000000000 */
[----:B------:R-:W-:Y:S04]  /*4590*/  PRMT R0, RZ, 0x654, R0 ;  /* 0x00000654ff007816 */ /* 0x000fe80000000000 */
[----:B---3--:R3:W-:Y:S01]  /*45a0*/  SYNCS.ARRIVE.TRANS64.RED.A1T0 RZ, [R0+URZ], RZ ;  /* 0x000000ff00ff79a7 */ /* 0x0087e200081004ff */
[----:B-----5:R-:W-:Y:S11]  /*45b0*/  LOP3.LUT P3, RZ, R22, 0x1, RZ, 0xc0, !PT ;  /* 0x0000000116ff7812 */ /* 0x020ff6000786c0ff */
[----:B------:R-:W-:Y:S02]  /*45c0*/  @!UPT UIADD3 URZ, UPT, UPT, URZ, URZ, URZ ;  /* 0x000000fffffff290 */ /* 0x000fe4000fffe0ff */
[----:B------:R-:W-:Y:S02]  /*45d0*/  @P3 MOV R11, R20 ;  /* 0x00000014000b3202 */ /* 0x000fe40000000f00 */
[----:B------:R-:W-:Y:S01]  /*45e0*/  @P3 LOP3.LUT R10, R21, 0xffff, RZ, 0xc0, !PT ;  /* 0x0000ffff150a3812 */ /* 0x000fe200078ec0ff */
[----:B---3--:R-:W-:Y:S06]  /*45f0*/  @!P0 BRA `(.L_x_71) ;  /* 0x0000000000a48947 */ /* 0x008fec0003800000 */
[-C--:B-1----:R-:W-:Y:S01]  /*4600*/  IMAD.HI.U32 R0, R19, R7.reuse, RZ ;  /* 0x0000000713007227 */ /* 0x082fe200078e00ff */
[----:B------:R-:W-:Y:S02]  /*4610*/  ISETP.NE.AND P0, PT, R6, 0x1, PT ;  /* 0x000000010600780c */ /* 0x000fe40003f05270 */
[----:B------:R-:W-:Y:S01]  /*4620*/  ISETP.NE.AND P2, PT, R26, 0x1, PT ;  /* 0x000000011a00780c */ /* 0x000fe20003f45270 */
[----:B----4-:R-:W-:Y:S01]  /*4630*/  IMAD.HI.U32 R9, R24, R16, RZ ;  /* 0x0000001018097227 */ /* 0x010fe200078e00ff */
[----:B------:R-:W-:Y:S02]  /*4640*/  SHF.R.U32.HI R0, RZ, R18, R0 ;  /* 0x00000012ff007219 */ /* 0x000fe40000011600 */
[----:B------:R-:W-:Y:S01]  /*4650*/  ISETP.NE.AND P4, PT, R3, 0x1, PT ;  /* 0x000000010300780c */ /* 0x000fe20003f85270 */
[----:B------:R-:W-:Y:S01]  /*4660*/  IMAD.HI.U32 R13, R10, R7, RZ ;  /* 0x000000070a0d7227 */ /* 0x000fe200078e00ff */
[----:B------:R-:W-:Y:S02]  /*4670*/  SHF.R.U32.HI R9, RZ, R17, R9 ;  /* 0x00000011ff097219 */ /* 0x000fe40000011609 */
[----:B------:R-:W-:Y:S01]  /*4680*/  SEL R0, R19, R0, !P0 ;  /* 0x0000000013007207 */ /* 0x000fe20004000000 */
[----:B------:R-:W-:Y:S01]  /*4690*/  IMAD.HI.U32 R12, R11, R16, RZ ;  /* 0x000000100b0c7227 */ /* 0x000fe200078e00ff */
[----:B------:R-:W-:Y:S03]  /*46a0*/  SEL R9, R24, R9, !P4 ;  /* 0x0000000918097207 */ /* 0x000fe60006000000 */
[-C--:B------:R-:W-:Y:S01]  /*46b0*/  IMAD.HI.U32 R8, R0, R4.reuse, RZ ;  /* 0x0000000400087227 */ /* 0x080fe200078e00ff */
[----:B------:R-:W-:Y:S03]  /*46c0*/  SHF.R.U32.HI R12, RZ, R17, R12 ;  /* 0x00000011ff0c7219 */ /* 0x000fe6000001160c */
[----:B------:R-:W-:Y:S01]  /*46d0*/  IMAD.HI.U32 R2, R9, R4, RZ ;  /* 0x0000000409027227 */ /* 0x000fe200078e00ff */
[-C--:B------:R-:W-:Y:S02]  /*46e0*/  @P2 SHF.R.U32.HI R0, RZ, R5.reuse, R8 ;  /* 0x00000005ff002219 */ /* 0x080fe40000011608 */
[----:B------:R-:W-:Y:S02]  /*46f0*/  SHF.R.U32.HI R8, RZ, R18, R13 ;  /* 0x00000012ff087219 */ /* 0x000fe4000001160d */
[----:B------:R-:W-:Y:S01]  /*4700*/  @P2 SHF.R.U32.HI R9, RZ, R5, R2 ;  /* 0x00000005ff092219 */ /* 0x000fe20000011602 */
[----:B------:R-:W-:Y:S01]  /*4710*/  IMAD R0, R26, R0, RZ ;  /* 0x000000001a007224 */ /* 0x000fe200078e02ff */
[----:B------:R-:W-:Y:S02]  /*4720*/  SEL R8, R10, R8, !P0 ;  /* 0x000000080a087207 */ /* 0x000fe40004000000 */
[----:B------:R-:W-:Y:S01]  /*4730*/  SEL R2, R11, R12, !P4 ;  /* 0x0000000c0b027207 */ /* 0x000fe20006000000 */
[----:B------:R-:W-:Y:S01]  /*4740*/  IMAD R12, R26, R9, RZ ;  /* 0x000000091a0c7224 */ /* 0x000fe200078e02ff */
[C---:B------:R-:W-:Y:S01]  /*4750*/  ISETP.GE.AND P0, PT, R8.reuse, R0, PT ;  /* 0x000000000800720c */ /* 0x040fe20003f06270 */
[----:B------:R-:W-:Y:S03]  /*4760*/  IMAD.HI.U32 R0, R8, R4, RZ ;  /* 0x0000000408007227 */ /* 0x000fe600078e00ff */
[----:B------:R-:W-:Y:S02]  /*4770*/  ISETP.GE.OR P0, PT, R2, R12, P0 ;  /* 0x0000000c0200720c */ /* 0x000fe40000706670 */
[-C--:B------:R-:W-:Y:S04]  /*4780*/  SHF.R.U32.HI R0, RZ, R5.reuse, R0 ;  /* 0x00000005ff007219 */ /* 0x080fe80000011600 */
[----:B------:R-:W-:Y:S05]  /*4790*/  SEL R13, R8, R0, !P2 ;  /* 0x00000000080d7207 */ /* 0x000fea0005000000 */
[----:B------:R-:W-:Y:S02]  /*47a0*/  IMAD.MOV R12, RZ, RZ, -R13 ;  /* 0x000000ffff0c7224 */ /* 0x000fe400078e0a0d */
[----:B------:R-:W-:Y:S04]  /*47b0*/  @!P0 IMAD.HI.U32 R0, R2, R4, RZ ;  /* 0x0000000402008227 */ /* 0x000fe800078e00ff */
[----:B------:R-:W-:Y:S01]  /*47c0*/  IMAD R12, R26, R12, R8 ;  /* 0x0000000c1a0c7224 */ /* 0x000fe200078e0208 */
[----:B------:R-:W-:Y:S04]  /*47d0*/  @!P0 SHF.R.U32.HI R0, RZ, R5, R0 ;  /* 0x00000005ff008219 */ /* 0x000fe80000011600 */
[----:B------:R-:W-:Y:S04]  /*47e0*/  @!P0 SEL R0, R2, R0, !P2 ;  /* 0x0000000002008207 */ /* 0x000fe80005000000 */
[----:B------:R-:W-:Y:S01]  /*47f0*/  @!P0 IADD3 R13, PT, PT, R13, -R0, RZ ;  /* 0x800000000d0d8210 */ /* 0x000fe20007ffe0ff */
[----:B------:R-:W-:Y:S01]  /*4800*/  @!P0 IMAD R0, R9, R12, R0 ;  /* 0x0000000c09008224 */ /* 0x000fe200078e0200 */
[----:B------:R-:W-:Y:S01]  /*4810*/  IADD3 R9, PT, PT, -R8, RZ, RZ ;  /* 0x000000ff08097210 */ /* 0x000fe20007ffe1ff */
[--C-:B------:R-:W-:Y:S02]  /*4820*/  IMAD.MOV R12, RZ, RZ, -R2.reuse ;  /* 0x000000ffff0c7224 */ /* 0x100fe400078e0a02 */
[----:B------:R-:W-:Y:S02]  /*4830*/  @!P0 IMAD R8, R13, R26, R2 ;  /* 0x0000001a0d088224 */ /* 0x000fe400078e0202 */
[----:B------:R-:W-:Y:S02]  /*4840*/  @!P0 IMAD.MOV.U32 R2, RZ, RZ, R0 ;  /* 0x000000ffff028224 */ /* 0x000fe400078e0000 */
[----:B------:R-:W-:Y:S02]  /*4850*/  IMAD R11, R3, R12, R11 ;  /* 0x0000000c030b7224 */ /* 0x000fe400078e020b */
[----:B------:R-:W-:Y:S02]  /*4860*/  IMAD R10, R6, R9, R10 ;  /* 0x00000009060a7224 */ /* 0x000fe400078e020a */
[----:B------:R-:W-:Y:S02]  /*4870*/  IMAD R11, R2, R3, R11 ;  /* 0x00000003020b7224 */ /* 0x000fe400078e020b */
[----:B------:R-:W-:Y:S02]  /*4880*/  IMAD R10, R8, R6, R10 ;  /* 0x00000006080a7224 */ /* 0x000fe400078e020a */
.L_x_71:
[----:B------:R-:W-:Y:S05]  /*4890*/  BRA.U UP1, `(.L_x_72) ;  /* 0x0000000101107547 */ /* 0x000fea000b800000 */
[----:B------:R-:W-:Y:S04]  /*48a0*/  MOV R2, UR21 ;  /* 0x0000001500027c02 */ /* 0x000fe80008000f00 */
[----:B------:R-:W-:Y:S04]  /*48b0*/  SHF.L.U32 R2, R2, 0x1f, RZ ;  /* 0x0000001f02027819 */ /* 0x000fe800000006ff */
[----:B------:R-:W3:Y:S02]  /*48c0*/  SYNCS.PHASECHK.TRANS64.TRYWAIT P0, [UR4+0x68], R2 ;  /* 0x00006802ff0075a7 */ /* 0x000ee40008001104 */
[----:B---3--:R-:W-:Y:S05]  /*48d0*/  @!P0 BRA `(.L_x_73) ;  /* 0x00000040004c8947 */ /* 0x008fea0003800000 */
.L_x_72:
[----:B------:R-:W-:Y:S02]  /*48e0*/  R2UR UR35, R15 ;  /* 0x000000000f2372ca */ /* 0x000fe400000e0000 */
[----:B------:R-:W-:Y:S02]  /*48f0*/  R2UR UR34, R14 ;  /* 0x000000000e2272ca */ /* 0x000fe400000e0000 */
[----:B------:R-:W-:Y:S02]  /*4900*/  ISETP.NE.U32.AND P2, PT, RZ, UR14, PT ;  /* 0x0000000eff007c0c */ /* 0x000fe4000bf45070 */
[----:B------:R-:W-:Y:S02]  /*4910*/  SHF.L.U32 R14, R30, 0x1f, RZ ;  /* 0x0000001f1e0e7819 */ /* 0x000fe400000006ff */
[----:B------:R-:W-:Y:S05]  /*4920*/  ISETP.NE.AND.EX P2, PT, RZ, UR15, PT, P2 ;  /* 0x0000000fff007c0c */ /* 0x000fea000bf45320 */
[----:B------:R-:W-:Y:S02]  /*4930*/  USHF.L.U32 UR35, UR35, 0x6, URZ ;  /* 0x0000000623237899 */ /* 0x000fe400080006ff */
[----:B------:R-:W-:Y:S01]  /*4940*/  USHF.L.U32 UR34, UR34, 0x7, URZ ;  /* 0x0000000722227899 */ /* 0x000fe200080006ff */
[----:B------:R-:W-:Y:S11]  /*4950*/  BRA.U !UP3, `(.L_x_74) ;  /* 0x000000010b387547 */ /* 0x000ff6000b800000 */
[----:B------:R-:W-:Y:S01]  /*4960*/  UPLOP3.LUT UP0, UPT, UPT, UPT, UP2, 0x80, 0x8 ;  /* 0x000000000008789c */ /* 0x000fe20003f0f020 */
[----:B------:R-:W-:Y:S01]  /*4970*/  R2UR UR5, R65 ;  /* 0x00000000410572ca */ /* 0x000fe200000e0000 */
[----:B------:R-:W-:Y:S02]  /*4980*/  HFMA2 R64, -RZ, RZ, 0, 5.9604644775390625e-08 ;  /* 0x00000001ff407431 */ /* 0x000fe400000001ff */
[----:B---3--:R-:W-:Y:S02]  /*4990*/  IMAD.MOV.U32 R0, RZ, RZ, 0x1 ;  /* 0x00000001ff007424 */ /* 0x008fe400078e00ff */
[----:B------:R-:W-:Y:S05]  /*49a0*/  PLOP3.LUT P0, PT, PT, PT, UP0, 0x80, 0x8 ;  /* 0x000000000008781c */ /* 0x000fea0003f0f008 */
[----:B------:R-:W3:Y:S03]  /*49b0*/  @UP0 LDCU.64 UR6, c[0x0][0x888] ;  /* 0x00011100ff0607ac */ /* 0x000ee60008000a00 */
[----:B------:R-:W-:Y:S05]  /*49c0*/  @UP0 UIMAD UR5, UR5, UR14, URZ ;  /* 0x0000000e050502a4 */ /* 0x000fea000f8e02ff */
[----:B------:R-:W-:Y:S01]  /*49d0*/  @!P0 PRMT R64, R0, 0x7610, R64 ;  /* 0x0000761000408816 */ /* 0x000fe20000000040 */
[----:B---3--:R-:W-:Y:S05]  /*49e0*/  @UP0 UIMAD.WIDE UR6, UR5, 0x4, UR6 ;  /* 0x00000004050608a5 */ /* 0x008fea000f8e0206 */
[----:B------:R-:W3:Y:S01]  /*49f0*/  @!UP0 LDCU UR5, c[0x0][0x880] ;  /* 0x00011000ff0587ac */ /* 0x000ee20008000800 */
[----:B------:R-:W-:Y:S02]  /*4a00*/  IMAD.U32 R8, RZ, RZ, UR6 ;  /* 0x00000006ff087e24 */ /* 0x000fe4000f8e00ff */
[----:B------:R-:W-:Y:S05]  /*4a10*/  IMAD.U32 R9, RZ, RZ, UR7 ;  /* 0x00000007ff097e24 */ /* 0x000fea000f8e00ff */
[----:B------:R1:W5:Y:S02]  /*4a20*/  @P0 LDG.E R35, desc[UR52][R8.64] ;  /* 0x0000003408230981 */ /* 0x000364000c1e1900 */
[----:B-1-3--:R-:W-:Y:S07]  /*4a30*/  @!P0 MOV R35, UR5 ;  /* 0x0000000500238c02 */ /* 0x00afee0008000f00 */
.L_x_74:
[----:B-----5:R-:W-:Y:S01]  /*4a40*/  @!P2 FSETP.EQ.AND P0, PT, R35, RZ, PT ;  /* 0x000000ff2300a20b */ /* 0x020fe20003f02000 */
[----:B------:R-:W-:Y:S01]  /*4a50*/  @!UPT UIADD3 URZ, UPT, UPT, URZ, URZ, URZ ;  /* 0x000000fffffff290 */ /* 0x000fe2000fffe0ff */
[----:B------:R-:W-:Y:S11]  /*4a60*/  @!P2 BRA `(.L_x_75) ;  /* 0x000000000014a947 */ /* 0x000ff60003800000 */
[----:B------:R-:W-:Y:S02]  /*4a70*/  LOP3.LUT P2, RZ, R64, 0xff, RZ, 0xc0, !PT ;  /* 0x000000ff40ff7812 */ /* 0x000fe4000784c0ff */
[----:B------:R-:W-:Y:S04]  /*4a80*/  PLOP3.LUT P0, PT, PT, PT, UP0, 0x80, 0x8 ;  /* 0x000000000008781c */ /* 0x000fe80003f0f008 */
[----:B------:R-:W-:Y:S07]  /*4a90*/  PLOP3.LUT P0, PT, P0, PT, PT, 0x8, 0x80 ;  /* 0x000000000080781c */ /* 0x000fee000070e170 */
[----:B------:R-:W-:Y:S11]  /*4aa0*/  @P2 FSETP.EQ.AND P0, PT, R35, RZ, PT ;  /* 0x000000ff2300220b */ /* 0x000ff60003f02000 */
[----:B------:R-:W-:Y:S02]  /*4ab0*/  @!UPT UIADD3 URZ, UPT, UPT, URZ, URZ, URZ ;  /* 0x000000fffffff290 */ /* 0x000fe4000fffe0ff */
.L_x_75:
[----:B------:R-:W5:Y:S01]  /*4ac0*/  SYNCS.PHASECHK.TRANS64.TRYWAIT P2, [UR4+0x40], R14 ;  /* 0x0000400eff0075a7 */ /* 0x000f620008041104 */
[----:B------:R-:W-:Y:S04]  /*4ad0*/  ELECT P4, URZ, PT ;  /* 0x0000000000ff782f */ /* 0x000fe80003880000 */
[----:B------:R-:W-:Y:S11]  /*4ae0*/  PLOP3.LUT P4, PT, P0, P4, PT, 0xf2, 0x2f ;  /* 0x00000000002f781c */ /* 0x000ff60000789e72 */
[----:B------:R-:W-:Y:S02]  /*4af0*/  @!UPT UIADD3 URZ, UPT, UPT, URZ, URZ, URZ ;  /* 0x000000fffffff290 */ /* 0x000fe4000fffe0ff */
[----:B--2---:R-:W-:Y:S05]  /*4b00*/  @!P4 IADD3 R8, P0, PT, R32, 0x580, RZ ;  /* 0x000005802008c810 */ /* 0x004fea0007f1e0ff */
[----:B---3--:R-:W-:Y:S01]  /*4b10*/  @!P4 IMAD.X R2, RZ, RZ, R33, P0 ;  /* 0x000000ffff02c224 */ /* 0x008fe200000e0621 */
[----:B-----5:R-:W-:Y:S07]  /*4b20*/  @!P2 BRA `(.L_x_76) ;  /* 0x0000003c00d0a947 */ /* 0x020fee0003800000 */
.L_x_159:
[----:B------:R-:W-:Y:S01]  /*4b30*/  @!P4 R2UR UR6, R8 ;  /* 0x000000000806c2ca */ /* 0x000fe200000e0000 */
[----:B------:R-:W-:Y:S01]  /*4b40*/  VOTEU.ALL UP1, P4 ;  /* 0x0000000000ff7886 */ /* 0x000fe20002020000 */
[----:B------:R-:W-:Y:S01]  /*4b50*/  @!P4 R2UR UR5, R2 ;  /* 0x000000000205c2ca */ /* 0x000fe200000e0000 */
[----:B--2---:R-:W-:Y:S01]  /*4b60*/  @!P4 IMAD.MOV.U32 R0, RZ, RZ, 0x2000 ;  /* 0x00002000ff00c424 */ /* 0x004fe200078e00ff */
[----:B------:R-:W-:Y:S01]  /*4b70*/  R2UR UR36, R65 ;  /* 0x00000000412472ca */ /* 0x000fe200000e0000 */
[----:B------:R-:W-:Y:S01]  /*4b80*/  UMOV UR8, 0x0 ;  /* 0x0000000000087882 */ /* 0x000fe20000000000 */
[----:B------:R-:W-:Y:S01]  /*4b90*/  @!UP1 UIADD3 UR32, UPT, UPT, UR4, 0x400, URZ ;  /* 0x0000040004209890 */ /* 0x000fe2000fffe0ff */
[----:B------:R-:W-:Y:S01]  /*4ba0*/  VOTEU.ALL UP1, P4 ;  /* 0x0000000000ff7886 */ /* 0x000fe20002020000 */
[----:B------:R-:W-:Y:S05]  /*4bb0*/  UMOV UR9, 0x10000000 ;  /* 0x1000000000097882 */ /* 0x000fea0000000000 */
[----:B------:R-:W-:Y:S02]  /*4bc0*/  IMAD.U32 R8, RZ, RZ, UR6 ;  /* 0x00000006ff087e24 */ /* 0x000fe4000f8e00ff */
[----:B------:R-:W-:Y:S01]  /*4bd0*/  IMAD.U32 R9, RZ, RZ, UR5 ;  /* 0x00000005ff097e24 */ /* 0x000fe2000f8e00ff */
[----:B------:R-:W-:Y:S02]  /*4be0*/  UPRMT UR5, UR45, 0x654, UR33 ;  /* 0x000006542d057896 */ /* 0x000fe40008000021 */
[----:B------:R-:W-:Y:S02]  /*4bf0*/  @!P4 R2UR UR6, R8 ;  /* 0x000000000806c2ca */ /* 0x000fe400000e0000 */
[----:B------:R-:W-:Y:S02]  /*4c00*/  @!P4 R2UR UR7, R9 ;  /* 0x000000000907c2ca */ /* 0x000fe400000e0000 */
[----:B------:R-:W-:Y:S05]  /*4c10*/  @!P4 IADD3 R8, P0, PT, R32, 0x580, RZ ;  /* 0x000005802008c810 */ /* 0x000fea0007f1e0ff */
[----:B------:R-:W-:Y:S06]  /*4c20*/  @!P4 IMAD.X R2, RZ, RZ, R33, P0 ;  /* 0x000000ffff02c224 */ /* 0x000fec00000e0621 */
[----:B------:R2:W-:Y:S01]  /*4c30*/  @!UP1 UTMALDG.3D [UR32], [UR6], desc[UR8] ;  /* 0x00000820060095b4 */ /* 0x0005e20008011000 */
[----:B------:R2:W-:Y:S01]  /*4c40*/  @!P4 SYNCS.ARRIVE.TRANS64.RED.A0TR RZ, [UR4+0x20], R0 ;  /* 0x00002000ffffc9a7 */ /* 0x0005e20008300404 */
[----:B------:R-:W-:Y:S01]  /*4c50*/  SYNCS.ARRIVE.TRANS64.RED.A1T0 RZ, [UR5], RZ ;  /* 0x000000ffffff79a7 */ /* 0x000fe20008100405 */
[----:B------:R-:W3:Y:S02]  /*4c60*/  SYNCS.PHASECHK.TRANS64.TRYWAIT P2, [UR4+0x48], R14 ;  /* 0x0000480eff0075a7 */ /* 0x000ee40008041104 */
[----:B--23--:R-:W-:Y:S05]  /*4c70*/  @!P2 BRA `(.L_x_77) ;  /* 0x0000003c0094a947 */ /* 0x00cfea0003800000 */
.L_x_161:
[----:B------:R-:W-:Y:S01]  /*4c80*/  @!P4 R2UR UR6, R8 ;  /* 0x000000000806c2ca */ /* 0x000fe200000e0000 */
[----:B------:R-:W-:Y:S01]  /*4c90*/  VOTEU.ALL UP1, P4 ;  /* 0x0000000000ff7886 */ /* 0x000fe20002020000 */
[----:B------:R-:W-:Y:S01]  /*4ca0*/  @!P4 R2UR UR5, R2 ;  /* 0x000000000205c2ca */ /* 0x000fe200000e0000 */
[----:B--2---:R-:W-:Y:S01]  /*4cb0*/  @!P4 IMAD.MOV.U32 R0, RZ, RZ, 0x2000 ;  /* 0x00002000ff00c424 */ /* 0x004fe200078e00ff */
[----:B------:R-:W-:Y:S01]  /*4cc0*/  R2UR UR28, R65 ;  /* 0x00000000411c72ca */ /* 0x000fe200000e0000 */
[----:B------:R-:W-:Y:S01]  /*4cd0*/  UMOV UR8, 0x0 ;  /* 0x0000000000087882 */ /* 0x000fe20000000000 */
[----:B------:R-:W-:Y:S02]  /*4ce0*/  @!UP1 UIADD3 UR26, UPT, UPT, UR34, 0x20, URZ ;  /* 0x00000020221a9890 */ /* 0x000fe4000fffe0ff */
[----:B------:R-:W-:Y:S01]  /*4cf0*/  @!UP1 UIADD3 UR24, UPT, UPT, UR4, 0x2400, URZ ;  /* 0x0000240004189890 */ /* 0x000fe2000fffe0ff */
[----:B------:R-:W-:Y:S01]  /*4d00*/  VOTEU.ALL UP1, P4 ;  /* 0x0000000000ff7886 */ /* 0x000fe20002020000 */
[----:B------:R-:W-:Y:S01]  /*4d10*/  UMOV UR9, 0x10000000 ;  /* 0x1000000000097882 */ /* 0x000fe20000000000 */
[----:B------:R-:W-:Y:S02]  /*4d20*/  UMOV UR27, UR35 ;  /* 0x00000023001b7c82 */ /* 0x000fe40008000000 */
        /* <DEDUP_REMOVED lines=12> */
.L_x_163:
[----:B------:R-:W3:Y:S01]  /*4df0*/  LDC.64 R12, c[0x0][0xb18] ;  /* 0x0002c600ff0c7b82 */ /* 0x000ee20000000a00 */
[----:B------:R-:W-:Y:S01]  /*4e00*/  @!P4 R2UR UR5, R2 ;  /* 0x000000000205c2ca */ /* 0x000fe200000e0000 */
[----:B------:R-:W-:Y:S01]  /*4e10*/  VOTEU.ALL UP1, P4 ;  /* 0x0000000000ff7886 */ /* 0x000fe20002020000 */
[----:B------:R-:W-:Y:S01]  /*4e20*/  @!P4 R2UR UR6, R8 ;  /* 0x000000000806c2ca */ /* 0x000fe200000e0000 */
[----:B--2---:R-:W-:Y:S01]  /*4e30*/  @!P4 IMAD.MOV.U32 R0, RZ, RZ, 0x2000 ;  /* 0x00002000ff00c424 */ /* 0x004fe200078e00ff */
[----:B------:R-:W-:Y:S03]  /*4e40*/  R2UR UR20, R65 ;  /* 0x00000000411472ca */ /* 0x000fe600000e0000 */
[----:B------:R-:W2:Y:S01]  /*4e50*/  @!P1 LDC R2, c[0x0][0xb0c] ;  /* 0x0002c300ff029b82 */ /* 0x000ea20000000800 */
[----:B------:R-:W-:Y:S01]  /*4e60*/  @!UP1 UIADD3 UR18, UPT, UPT, UR34, 0x40, URZ ;  /* 0x0000004022129890 */ /* 0x000fe2000fffe0ff */
[----:B------:R-:W-:Y:S01]  /*4e70*/  @P3 SHF.R.U32.HI R27, RZ, 0x10, R21 ;  /* 0x00000010ff1b3819 */ /* 0x000fe20000011615 */
[----:B------:R-:W-:Y:S01]  /*4e80*/  @!UP1 UIADD3 UR16, UPT, UPT, UR4, 0x4400, URZ ;  /* 0x0000440004109890 */ /* 0x000fe2000fffe0ff */
[----:B------:R-:W-:Y:S01]  /*4e90*/  VIADD R29, R29, 0x1 ;  /* 0x000000011d1d7836 */ /* 0x000fe20000000000 */
[----:B------:R-:W-:Y:S01]  /*4ea0*/  VOTEU.ALL UP1, P4 ;  /* 0x0000000000ff7886 */ /* 0x000fe20002020000 */
[----:B------:R-:W-:Y:S01]  /*4eb0*/  UMOV UR8, 0x0 ;  /* 0x0000000000087882 */ /* 0x000fe20000000000 */
[----:B------:R-:W-:Y:S01]  /*4ec0*/  UMOV UR9, 0x10000000 ;  /* 0x1000000000097882 */ /* 0x000fe20000000000 */
[----:B------:R-:W-:Y:S01]  /*4ed0*/  IMAD.U32 R9, RZ, RZ, UR5 ;  /* 0x00000005ff097e24 */ /* 0x000fe2000f8e00ff */
[----:B------:R-:W-:Y:S01]  /*4ee0*/  UMOV UR19, UR35 ;  /* 0x0000002300137c82 */ /* 0x000fe20008000000 */
[----:B------:R-:W-:Y:S01]  /*4ef0*/  IMAD.U32 R8, RZ, RZ, UR6 ;  /* 0x00000006ff087e24 */ /* 0x000fe2000f8e00ff */
[----:B------:R-:W-:Y:S02]  /*4f00*/  UPRMT UR5, UR45, 0x654, UR17 ;  /* 0x000006542d057896 */ /* 0x000fe40008000011 */
[----:B------:R-:W-:Y:S02]  /*4f10*/  @!P4 R2UR UR7, R9 ;  /* 0x000000000907c2ca */ /* 0x000fe400000e0000 */
[----:B------:R-:W-:Y:S02]  /*4f20*/  @!P4 R2UR UR6, R8 ;  /* 0x000000000806c2ca */ /* 0x000fe400000e0000 */
[----:B------:R-:W5:Y:S11]  /*4f30*/  LDC.64 R8, c[0x0][0xb10] ;  /* 0x0002c400ff087b82 */ /* 0x000f760000000a00 */
[----:B------:R1:W-:Y:S01]  /*4f40*/  @!UP1 UTMALDG.3D [UR16], [UR6], desc[UR8] ;  /* 0x00000810060095b4 */ /* 0x0003e20008011000 */
[----:B------:R4:W-:Y:S01]  /*4f50*/  @!P4 SYNCS.ARRIVE.TRANS64.RED.A0TR RZ, [UR4+0x30], R0 ;  /* 0x00003000ffffc9a7 */ /* 0x0009e20008300404 */
[C---:B-----5:R-:W-:Y:S01]  /*4f60*/  @!P1 IMAD.HI.U32 R8, R11.reuse, R8, RZ ;  /* 0x000000080b089227 */ /* 0x060fe200078e00ff */
[----:B---3--:R-:W-:Y:S02]  /*4f70*/  @!P1 ISETP.NE.AND P0, PT, R12, 0x1, PT ;  /* 0x000000010c00980c */ /* 0x008fe40003f05270 */
[----:B--2---:R-:W-:Y:S01]  /*4f80*/  @!P1 ISETP.NE.AND P2, PT, R2, 0x1, PT ;  /* 0x000000010200980c */ /* 0x004fe20003f45270 */
[----:B------:R-:W-:Y:S01]  /*4f90*/  SYNCS.ARRIVE.TRANS64.RED.A1T0 RZ, [UR5], RZ ;  /* 0x000000ffffff79a7 */ /* 0x000fe20008100405 */
[C---:B------:R-:W-:Y:S01]  /*4fa0*/  @!P1 IMAD.HI.U32 R13, R10.reuse, R13, RZ ;  /* 0x0000000d0a0d9227 */ /* 0x040fe200078e00ff */
[----:B------:R-:W-:Y:S04]  /*4fb0*/  @!P1 SHF.R.U32.HI R8, RZ, R9, R8 ;  /* 0x00000009ff089219 */ /* 0x000fe80000011608 */
[----:B------:R-:W-:Y:S01]  /*4fc0*/  @!P1 SEL R8, R11, R8, !P2 ;  /* 0x000000080b089207 */ /* 0x000fe20005000000 */
[----:B------:R-:W2:Y:S01]  /*4fd0*/  SYNCS.PHASECHK.TRANS64.TRYWAIT P5, [UR4+0x58], R14 ;  /* 0x0000580eff0075a7 */ /* 0x000ea200080a1104 */
[----:B----4-:R-:W3:Y:S02]  /*4fe0*/  @!P1 LDC R0, c[0x0][0xb20] ;  /* 0x0002c800ff009b82 */ /* 0x010ee40000000800 */
[----:B---3--:R-:W-:Y:S04]  /*4ff0*/  @!P1 SHF.R.U32.HI R0, RZ, R0, R13 ;  /* 0x00000000ff009219 */ /* 0x008fe8000001160d */
[----:B------:R-:W-:Y:S05]  /*5000*/  @!P1 SEL R9, R10, R0, !P0 ;  /* 0x000000000a099207 */ /* 0x000fea0004000000 */
[----:B------:R-:W-:Y:S02]  /*5010*/  @!P1 IMAD.IADD R0, R9, 0x1, -R8 ;  /* 0x0000000109009824 */ /* 0x000fe400078e0a08 */
[----:B------:R-:W-:Y:S02]  /*5020*/  @!P1 IMAD.IADD R8, R8, 0x1, -R9 ;  /* 0x0000000108089824 */ /* 0x000fe400078e0a09 */
[----:B------:R-:W-:Y:S02]  /*5030*/  @!P1 IMAD R11, R0, R2, R11 ;  /* 0x00000002000b9224 */ /* 0x000fe400078e020b */
[----:B------:R-:W-:Y:S01]  /*5040*/  @!P1 IMAD R10, R8, R12, R10 ;  /* 0x0000000c080a9224 */ /* 0x000fe200078e020a */
[----:B-12---:R-:W-:Y:S06]  /*5050*/  @!P5 BRA `(.L_x_79) ;  /* 0x0000003800ccd947 */ /* 0x006fec0003800000 */
.L_x_165:
[----:B------:R-:W-:Y:S01]  /*5060*/  @!P4 IADD3 R2, P0, PT, R32, 0x580, RZ ;  /* 0x000005802002c810 */ /* 0x000fe20007f1e0ff */
[----:B------:R-:W-:Y:S01]  /*5070*/  VOTEU.ALL UP1, P4 ;  /* 0x0000000000ff7886 */ /* 0x000fe20002020000 */
[----:B------:R-:W-:Y:S01]  /*5080*/  R2UR UR12, R65 ;  /* 0x00000000410c72ca */ /* 0x000fe200000e0000 */
[----:B------:R-:W-:Y:S01]  /*5090*/  UMOV UR18, 0x0 ;  /* 0x0000000000127882 */ /* 0x000fe20000000000 */
[----:B------:R-:W-:Y:S01]  /*50a0*/  @!P4 R2UR UR6, R2 ;  /* 0x000000000206c2ca */ /* 0x000fe200000e0000 */
[----:B-1----:R-:W-:Y:S01]  /*50b0*/  @!P4 IMAD.X R0, RZ, RZ, R33, P0 ;  /* 0x000000ffff00c224 */ /* 0x002fe200000e0621 */
[----:B------:R-:W-:Y:S01]  /*50c0*/  @!UP1 UIADD3 UR10, UPT, UPT, UR34, 0x60, URZ ;  /* 0x00000060220a9890 */ /* 0x000fe2000fffe0ff */
[C---:B------:R-:W-:Y:S01]  /*50d0*/  ISETP.NE.AND P0, PT, R29.reuse, 0x2, PT ;  /* 0x000000021d00780c */ /* 0x040fe20003f05270 */
[----:B------:R-:W-:Y:S01]  /*50e0*/  @!UP1 UIADD3 UR8, UPT, UPT, UR4, 0x6400, URZ ;  /* 0x0000640004089890 */ /* 0x000fe2000fffe0ff */
[----:B------:R-:W-:Y:S01]  /*50f0*/  LOP3.LUT R30, R30, 0x1, RZ, 0x3c, !PT ;  /* 0x000000011e1e7812 */ /* 0x000fe200078e3cff */
[----:B------:R-:W-:Y:S01]  /*5100*/  @!UP1 UIADD3 UR9, UPT, UPT, UR4, 0x38, URZ ;  /* 0x0000003804099890 */ /* 0x000fe2000fffe0ff */
[----:B------:R-:W-:Y:S01]  /*5110*/  @!P4 R2UR UR5, R0 ;  /* 0x000000000005c2ca */ /* 0x000fe200000e0000 */
[----:B------:R-:W-:Y:S01]  /*5120*/  VOTEU.ALL UP1, P4 ;  /* 0x0000000000ff7886 */ /* 0x000fe20002020000 */
[----:B------:R-:W-:Y:S01]  /*5130*/  UMOV UR19, 0x10000000 ;  /* 0x1000000000137882 */ /* 0x000fe20000000000 */
[----:B------:R-:W-:Y:S01]  /*5140*/  UMOV UR11, UR35 ;  /* 0x00000023000b7c82 */ /* 0x000fe20008000000 */
[----:B------:R-:W-:Y:S01]  /*5150*/  SEL R0, RZ, 0x1, P0 ;  /* 0x00000001ff007807 */ /* 0x000fe20000000000 */
[----:B------:R-:W-:Y:S01]  /*5160*/  IMAD.IADD R14, R10, 0x1, R62 ;  /* 0x000000010a0e7824 */ /* 0x000fe200078e023e */
[----:B------:R-:W-:Y:S01]  /*5170*/  SEL R29, R29, RZ, P0 ;  /* 0x000000ff1d1d7207 */ /* 0x000fe20000000000 */
[----:B------:R-:W-:Y:S01]  /*5180*/  IMAD.U32 R8, RZ, RZ, UR6 ;  /* 0x00000006ff087e24 */ /* 0x000fe2000f8e00ff */
[----:B------:R-:W-:Y:S01]  /*5190*/  LOP3.LUT R28, R28, R0, RZ, 0x3c, !PT ;  /* 0x000000001c1c7212 */ /* 0x000fe200078e3cff */
[----:B------:R-:W-:Y:S03]  /*51a0*/  IMAD.IADD R15, R11, 0x1, R63 ;  /* 0x000000010b0f7824 */ /* 0x000fe600078e023f */
[----:B------:R-:W-:Y:S01]  /*51b0*/  @!P4 R2UR UR6, R8 ;  /* 0x000000000806c2ca */ /* 0x000fe200000e0000 */
[----:B------:R-:W-:Y:S01]  /*51c0*/  IMAD.U32 R9, RZ, RZ, UR5 ;  /* 0x00000005ff097e24 */ /* 0x000fe2000f8e00ff */
[----:B------:R-:W-:Y:S04]  /*51d0*/  @P3 R2UR UR5, R27 ;  /* 0x000000001b0532ca */ /* 0x000fe800000e0000 */
[----:B------:R-:W-:Y:S09]  /*51e0*/  @!P4 R2UR UR7, R9 ;  /* 0x000000000907c2ca */ /* 0x000ff200000e0000 */
[----:B------:R-:W-:Y:S04]  /*51f0*/  IMAD.U32 R65, RZ, RZ, UR5 ;  /* 0x00000005ff417e24 */ /* 0x000fe8000f8e00ff */
[----:B------:R3:W-:Y:S01]  /*5200*/  @!UP1 UTMALDG.3D [UR8], [UR6], desc[UR18] ;  /* 0x00001208060095b4 */ /* 0x0007e20008011000 */
[----:B------:R3:W-:Y:S01]  /*5210*/  @!P4 SYNCS.ARRIVE.TRANS64.RED.A0TR RZ, [UR4+0x38], R25 ;  /* 0x00003819ffffc9a7 */ /* 0x0007e20008300404 */
[----:B------:R-:W-:Y:S01]  /*5220*/  UPLOP3.LUT UP1, UPT, UPT, UPT, UPT, 0x80, 0x8 ;  /* 0x000000000008789c */ /* 0x000fe20003f2f070 */
[----:B------:R-:W-:Y:S01]  /*5230*/  SYNCS.ARRIVE.TRANS64.RED.A1T0 RZ, [UR13], RZ ;  /* 0x000000ffffff79a7 */ /* 0x000fe2000810040d */
[----:B------:R-:W-:Y:S09]  /*5240*/  @P3 BRA `(.L_x_80) ;  /* 0xfffffff000983947 */ /* 0x000ff2000383ffff */
[----:B------:R-:W-:-:S04]  /*5250*/  SHF.L.U32 R2, R30, 0x1f, RZ ;  /* 0x0000001f1e027819 */ /* 0x000fc800000006ff */
[----:B------:R-:W1:Y:S02]  /*5260*/  SYNCS.PHASECHK.TRANS64.TRYWAIT P0, [UR4+0x40], R2 ;  /* 0x00004002ff0075a7 */ /* 0x000e640008001104 */
[----:B-1----:R-:W-:Y:S05]  /*5270*/  @!P0 BRA `(.L_x_81) ;  /* 0x00000038005c8947 */ /* 0x002fea0003800000 */
.L_x_167:
[----:B------:R-:W2:Y:S02]  /*5280*/  SYNCS.PHASECHK.TRANS64.TRYWAIT P0, [UR4+0x48], R2 ;  /* 0x00004802ff0075a7 */ /* 0x000ea40008001104 */
[----:B--2---:R-:W-:Y:S05]  /*5290*/  @!P0 BRA `(.L_x_82) ;  /* 0x00000038006c8947 */ /* 0x004fea0003800000 */
.L_x_169:
[----:B------:R-:W2:Y:S02]  /*52a0*/  SYNCS.PHASECHK.TRANS64.TRYWAIT P0, [UR4+0x50], R2 ;  /* 0x00005002ff0075a7 */ /* 0x000ea40008001104 */
[----:B--2---:R-:W-:Y:S05]  /*52b0*/  @!P0 BRA `(.L_x_83) ;  /* 0x00000038007c8947 */ /* 0x004fea0003800000 */
.L_x_171:
[----:B-1----:R-:W-:-:S07]  /*52c0*/  MOV R0, UR4 ;  /* 0x0000000400007c02 */ /* 0x002fce0008000f00 */
.L_x_84:
[----:B-1----:R-:W-:-:S04]  /*52d0*/  SHF.L.U32 R2, R30, 0x1f, RZ ;  /* 0x0000001f1e027819 */ /* 0x002fc800000006ff */
[----:B------:R1:W2:Y:S03]  /*52e0*/  SYNCS.PHASECHK.TRANS64.TRYWAIT P0, [R0+URZ+0x58], R2 ;  /* 0x00005802000075a7 */ /* 0x0002a600080011ff */
[----:B--2---:R-:W-:Y:S05]  /*52f0*/  @!P0 NANOSLEEP.SYNCS 0x989680 ;  /* 0x009896800000895d */ /* 0x004fea0003900000 */
[----:B------:R-:W2:Y:S02]  /*5300*/  @!P0 SYNCS.PHASECHK.TRANS64 P0, [R0+URZ+0x58], R2 ;  /* 0x00005802000085a7 */ /* 0x000ea400080010ff */
[----:B--23--:R-:W-:Y:S05]  /*5310*/  @P0 EXIT ;  /* 0x000000000000094d */ /* 0x00cfea0003800000 */
[----:B------:R-:W-:Y:S05]  /*5320*/  BRA `(.L_x_84) ;  /* 0xfffffffc00e87947 */ /* 0x000fea000383ffff */
.L_x_69:
[----:B------:R-:W-:-:S06]  /*5330*/  UISETP.GE.AND UP1, UPT, UR10, 0x4, UPT ;  /* 0x000000040a00788c */ /* 0x000fcc000bf26270 */
[----:B------:R-:W-:-:S13]  /*5340*/  PLOP3.LUT P0, PT, PT, PT, UP1, 0x80, 0x8 ;  /* 0x000000000008781c */ /* 0x000fda0003f0f018 */
[----:B------:R-:W-:Y:S05]  /*5350*/  @!P0 EXIT ;  /* 0x000000000000894d */ /* 0x000fea0003800000 */
[----:B------:R-:W-:Y:S01]  /*5360*/  BAR.SYNC.DEFER_BLOCKING 0x6, 0xa0 ;  /* 0x0182800000007b1d */ /* 0x000fe20000010000 */
[C---:B------:R-:W-:Y:S02]  /*5370*/  IMAD.SHL.U32 R4, R78.reuse, 0x20, RZ ;  /* 0x000000204e047824 */ /* 0x040fe400078e00ff */
[----:B------:R-:W-:Y:S02]  /*5380*/  HFMA2 R76, -RZ, RZ, 0, 1.9073486328125e-06 ;  /* 0x00000020ff4c7431 */ /* 0x000fe400000001ff */
[C---:B------:R-:W-:Y:S01]  /*5390*/  IMAD.SHL.U32 R69, R78.reuse, 0x4, RZ ;  /* 0x000000044e457824 */ /* 0x040fe200078e00ff */
[C---:B------:R-:W-:Y:S01]  /*53a0*/  R2P PR, R78.reuse, 0x6 ;  /* 0x000000064e007804 */ /* 0x040fe20000000000 */
[----:B------:R-:W-:Y:S01]  /*53b0*/  IMAD.U32 R32, R78, 0x10000, RZ ;  /* 0x000100004e207824 */ /* 0x000fe200078e00ff */
[----:B------:R-:W-:Y:S01]  /*53c0*/  UMOV UR36, 0x400 ;  /* 0x0000040000247882 */ /* 0x000fe20000000000 */
[----:B------:R-:W1:Y:S01]  /*53d0*/  LDC R68, c[0x0][0x370] ;  /* 0x0000dc00ff447b82 */ /* 0x000e620000000800 */
[----:B------:R-:W-:Y:S01]  /*53e0*/  ULEA UR36, UR45, UR36, 0x18 ;  /* 0x000000242d247291 */ /* 0x000fe2000f8ec0ff */
[----:B------:R-:W-:Y:S01]  /*53f0*/  LOP3.LUT R3, R4, 0xe0, RZ, 0xc0, !PT ;  /* 0x000000e004037812 */ /* 0x000fe200078ec0ff */
[----:B------:R-:W-:Y:S01]  /*5400*/  IMAD.SHL.U32 R2, R78, 0x10, RZ ;  /* 0x000000104e027824 */ /* 0x000fe200078e00ff */
[----:B------:R-:W-:Y:S01]  /*5410*/  LOP3.LUT R4, R4, 0x100, RZ, 0xc0, !PT ;  /* 0x0000010004047812 */ /* 0x000fe200078ec0ff */
[----:B------:R-:W-:Y:S01]  /*5420*/  UIADD3 UR4, UPT, UPT, UR36, 0x400, URZ ;  /* 0x0000040024047890 */ /* 0x000fe2000fffe0ff */
[----:B------:R-:W-:Y:S01]  /*5430*/  LOP3.LUT R69, R3, 0x1c, R69, 0xf8, !PT ;  /* 0x0000001c03457812 */ /* 0x000fe200078ef845 */
[----:B------:R-:W-:Y:S01]  /*5440*/  IMAD.MOV.U32 R77, RZ, RZ, 0x10 ;  /* 0x00000010ff4d7424 */ /* 0x000fe200078e00ff */
[----:B------:R-:W2:Y:S01]  /*5450*/  LDC R28, c[0x0][0xb0c] ;  /* 0x0002c300ff1c7b82 */ /* 0x000ea20000000800 */
[----:B------:R-:W-:Y:S01]  /*5460*/  SHF.R.U32.HI R3, RZ, 0x2, R78 ;  /* 0x00000002ff037819 */ /* 0x000fe2000001164e */
[----:B------:R-:W-:Y:S01]  /*5470*/  IMAD.MOV.U32 R75, RZ, RZ, 0x1 ;  /* 0x00000001ff4b7424 */ /* 0x000fe200078e00ff */
[----:B------:R-:W-:Y:S01]  /*5480*/  LOP3.LUT R32, R32, 0x600000, RZ, 0xc0, !PT ;  /* 0x0060000020207812 */ /* 0x000fe200078ec0ff */
[----:B------:R-:W-:Y:S01]  /*5490*/  IMAD.MOV.U32 R31, RZ, RZ, RZ ;  /* 0x000000ffff1f7224 */ /* 0x000fe200078e00ff */
[----:B------:R-:W-:Y:S01]  /*54a0*/  LOP3.LUT R2, R4, 0x600, R2, 0xf8, !PT ;  /* 0x0000060004027812 */ /* 0x000fe200078ef802 */
[----:B------:R-:W-:Y:S01]  /*54b0*/  IMAD.MOV.U32 R74, RZ, RZ, RZ ;  /* 0x000000ffff4a7224 */ /* 0x000fe200078e00ff */
[----:B------:R-:W-:Y:S01]  /*54c0*/  LOP3.LUT R69, R69, 0x4, R3, 0x78, !PT ;  /* 0x0000000445457812 */ /* 0x000fe200078e7803 */
[----:B------:R-:W4:Y:S01]  /*54d0*/  LDC R66, c[0x0][0xb20] ;  /* 0x0002c800ff427b82 */ /* 0x000f220000000800 */
[----:B------:R-:W3:Y:S01]  /*54e0*/  LDS R0, [UR36+0x120] ;  /* 0x00012024ff007984 */ /* 0x000ee20008000800 */
[----:B------:R-:W-:Y:S01]  /*54f0*/  LOP3.LUT R78, R78, 0x60, RZ, 0xc0, !PT ;  /* 0x000000604e4e7812 */ /* 0x000fe200078ec0ff */
[----:B------:R-:W-:Y:S01]  /*5500*/  IMAD.MOV.U32 R73, RZ, RZ, RZ ;  /* 0x000000ffff497224 */ /* 0x000fe200078e00ff */
[----:B------:R-:W-:Y:S01]  /*5510*/  LOP3.LUT R69, R2, R69, RZ, 0xfc, !PT ;  /* 0x0000004502457212 */ /* 0x000fe200078efcff */
[----:B------:R-:W-:Y:S01]  /*5520*/  IMAD.U32 R71, RZ, RZ, UR4 ;  /* 0x00000004ff477e24 */ /* 0x000fe2000f8e00ff */
[----:B------:R-:W-:Y:S01]  /*5530*/  MOV R81, RZ ;  /* 0x000000ff00517202 */ /* 0x000fe20000000f00 */
[----:B------:R-:W1:Y:S01]  /*5540*/  LDCU.64 UR50, c[0x0][0x348] ;  /* 0x00006900ff3277ac */ /* 0x000e620008000a00 */
[----:B------:R-:W1:Y:S01]  /*5550*/  LDC R27, c[0x0][0xb30] ;  /* 0x0002cc00ff1b7b82 */ /* 0x000e620000000800 */
[----:B------:R-:W-:-:S02]  /*5560*/  SEL R77, R77, 0xfffffff0, !P2 ;  /* 0xfffffff04d4d7807 */ /* 0x000fc40005000000 */
[----:B------:R-:W-:Y:S01]  /*5570*/  SEL R76, R76, 0xffffffe0, !P1 ;  /* 0xffffffe04c4c7807 */ /* 0x000fe20004800000 */
[----:B------:R-:W1:Y:S04]  /*5580*/  LDCU.64 UR46, c[0x0][0x888] ;  /* 0x00011100ff2e77ac */ /* 0x000e680008000a00 */
[----:B------:R-:W1:Y:S01]  /*5590*/  LDC.64 R60, c[0x0][0xb10] ;  /* 0x0002c400ff3c7b82 */ /* 0x000e620000000a00 */
[----:B------:R-:W1:Y:S01]  /*55a0*/  LDCU.64 UR48, c[0x0][0x890] ;  /* 0x00011200ff3077ac */ /* 0x000e620008000a00 */
[----:B------:R-:W-:Y:S01]  /*55b0*/  UMOV UR39, URZ ;  /* 0x000000ff00277c82 */ /* 0x000fe20008000000 */
[----:B------:R-:W-:-:S05]  /*55c0*/  UMOV UR37, URZ ;  /* 0x000000ff00257c82 */ /* 0x000fca0008000000 */
[----:B------:R-:W1:Y:S08]  /*55d0*/  LDC.64 R24, c[0x0][0xb18] ;  /* 0x0002c600ff187b82 */ /* 0x000e700000000a00 */
[----:B------:R-:W1:Y:S08]  /*55e0*/  LDC.64 R22, c[0x0][0xb28] ;  /* 0x0002ca00ff167b82 */ /* 0x000e700000000a00 */
[----:B------:R-:W1:Y:S01]  /*55f0*/  LDC.64 R58, c[0x0][0x8b0] ;  /* 0x00022c00ff3a7b82 */ /* 0x000e620000000a00 */
[----:B---3--:R-:W-:-:S07]  /*5600*/  IMAD.IADD R32, R0, 0x1, R32 ;  /* 0x0000000100207824 */ /* 0x008fce00078e0220 */
[----:B------:R-:W3:Y:S08]  /*5610*/  LDC.64 R56, c[0x0][0x8a8] ;  /* 0x00022a00ff387b82 */ /* 0x000ef00000000a00 */
[----:B--2-4-:R-:W1:Y:S02]  /*5620*/  LDC R67, c[0x0][0x374] ;  /* 0x0000dd00ff437b82 */ /* 0x014e640000000800 */
.L_x_128:
[----:B------:R-:W-:Y:S02]  /*5630*/  LEA R0, R81, UR36, 0x3 ;  /* 0x0000002451007c11 */ /* 0x000fe4000f8e18ff */
[----:B------:R-:W-:Y:S02]  /*5640*/  SHF.L.U32 R2, R73, 0x1f, RZ ;  /* 0x0000001f49027819 */ /* 0x000fe400000006ff */
[----:B------:R-:W-:Y:S02]  /*5650*/  LEA R16, R81, UR36, 0x4 ;  /* 0x0000002451107c11 */ /* 0x000fe4000f8e20ff */
[----:B------:R-:W2:Y:S02]  /*5660*/  SYNCS.PHASECHK.TRANS64.TRYWAIT P0, [R0+URZ+0x70], R2 ;  /* 0x00007002000075a7 */ /* 0x000ea400080011ff */
[----:B--2---:R-:W-:Y:S05]  /*5670*/  @!P0 BRA `(.L_x_85) ;  /* 0x0000003400a48947 */ /* 0x004fea0003800000 */
.L_x_172:
[----:B------:R-:W4:Y:S01]  /*5680*/  LDC.64 R10, c[0x0][0xb10] ;  /* 0x0002c400ff0a7b82 */ /* 0x000f220000000a00 */
[----:B------:R-:W3:Y:S01]  /*5690*/  LDS.128 R16, [R16+0x100] ;  /* 0x0001000010107984 */ /* 0x000ee20000000c00 */
[----:B-1----:R-:W-:Y:S01]  /*56a0*/  ISETP.NE.AND P1, PT, R27, 0x1, PT ;  /* 0x000000011b00780c */ /* 0x002fe20003f25270 */
[----:B--2---:R-:W-:Y:S01]  /*56b0*/  VIADD R0, R0, 0x80 ;  /* 0x0000008000007836 */ /* 0x004fe20000000000 */
[----:B------:R-:W-:Y:S04]  /*56c0*/  ISETP.GE.AND P0, PT, R26, 0x1, PT ;  /* 0x000000011a00780c */ /* 0x000fe80003f06270 */
[----:B------:R-:W1:Y:S01]  /*56d0*/  LDC.64 R8, c[0x0][0xb18] ;  /* 0x0002c600ff087b82 */ /* 0x000e620000000a00 */
[----:B------:R-:W-:Y:S01]  /*56e0*/  PRMT R0, RZ, 0x654, R0 ;  /* 0x00000654ff007816 */ /* 0x000fe20000000000 */
[----:B------:R-:W-:Y:S01]  /*56f0*/  @!PT LDS RZ, [RZ] ;  /* 0x00000000fffff984 */ /* 0x000fe20000000800 */
[----:B------:R-:W-:Y:S01]  /*5700*/  @!PT LDS RZ, [RZ] ;  /* 0x00000000fffff984 */ /* 0x000fe20000000800 */
[----:B------:R-:W-:Y:S01]  /*5710*/  @!PT LDS RZ, [RZ] ;  /* 0x00000000fffff984 */ /* 0x000fe20000000800 */
[----:B------:R-:W-:Y:S01]  /*5720*/  @!PT LDS RZ, [RZ] ;  /* 0x00000000fffff984 */ /* 0x000fe20000000800 */
[----:B------:R2:W-:Y:S06]  /*5730*/  MEMBAR.ALL.CTA ;  /* 0x0000000000007992 */ /* 0x0005ec0000008000 */
[----:B--2---:R-:W2:Y:S01]  /*5740*/  FENCE.VIEW.ASYNC.S ;  /* 0x00000000000073c6 */ /* 0x004ea20000000000 */
[----:B------:R-:W1:Y:S08]  /*5750*/  @!P1 LDC R12, c[0x0][0xb20] ;  /* 0x0002c800ff0c9b82 */ /* 0x000e700000000800 */
[----:B------:R-:W1:Y:S01]  /*5760*/  @!P1 LDC R7, c[0x0][0xb0c] ;  /* 0x0002c300ff079b82 */ /* 0x000e620000000800 */
[----:B--2---:R2:W-:Y:S01]  /*5770*/  SYNCS.ARRIVE.TRANS64.RED.A1T0 RZ, [R0+URZ], RZ ;  /* 0x000000ff00ff79a7 */ /* 0x0045e200081004ff */
[----:B---3--:R-:W-:Y:S04]  /*5780*/  LOP3.LUT P4, RZ, R18, 0x1, RZ, 0xc0, !PT ;  /* 0x0000000112ff7812 */ /* 0x008fe8000788c0ff */
[----:B------:R-:W-:Y:S09]  /*5790*/  P2R R79, PR, RZ, 0x10 ;  /* 0x00000010ff4f7803 */ /* 0x000ff20000000000 */
[----:B------:R-:W-:Y:S02]  /*57a0*/  @P4 MOV R30, R16 ;  /* 0x00000010001e4202 */ /* 0x000fe40000000f00 */
[----:B------:R-:W-:Y:S01]  /*57b0*/  @P4 LOP3.LUT R29, R17, 0xffff, RZ, 0xc0, !PT ;  /* 0x0000ffff111d4812 */ /* 0x000fe200078ec0ff */
[----:B--2-4-:R-:W-:Y:S06]  /*57c0*/  @!P0 BRA `(.L_x_86) ;  /* 0x0000000000a48947 */ /* 0x014fec0003800000 */
[-C--:B------:R-:W-:Y:S01]  /*57d0*/  IMAD.HI.U32 R0, R67, R25.reuse, RZ ;  /* 0x0000001943007227 */ /* 0x080fe200078e00ff */
[----:B------:R-:W-:Y:S02]  /*57e0*/  ISETP.NE.AND P0, PT, R24, 0x1, PT ;  /* 0x000000011800780c */ /* 0x000fe40003f05270 */
[----:B------:R-:W-:Y:S01]  /*57f0*/  ISETP.NE.AND P2, PT, R26, 0x1, PT ;  /* 0x000000011a00780c */ /* 0x000fe20003f45270 */
[----:B------:R-:W-:Y:S01]  /*5800*/  IMAD.HI.U32 R4, R68, R60, RZ ;  /* 0x0000003c44047227 */ /* 0x000fe200078e00ff */
[----:B------:R-:W-:Y:S02]  /*5810*/  SHF.R.U32.HI R0, RZ, R66, R0 ;  /* 0x00000042ff007219 */ /* 0x000fe40000011600 */
[----:B------:R-:W-:Y:S01]  /*5820*/  ISETP.NE.AND P3, PT, R28, 0x1, PT ;  /* 0x000000011c00780c */ /* 0x000fe20003f65270 */
[----:B------:R-:W-:Y:S01]  /*5830*/  IMAD.HI.U32 R6, R29, R25, RZ ;  /* 0x000000191d067227 */ /* 0x000fe200078e00ff */
[-C--:B------:R-:W-:Y:S02]  /*5840*/  SHF.R.U32.HI R4, RZ, R61.reuse, R4 ;  /* 0x0000003dff047219 */ /* 0x080fe40000011604 */
        /* <DEDUP_REMOVED lines=14> */
[C---:B------:R-:W-:Y:S03]  /*5930*/  IMAD.HI.U32 R0, R3.reuse, R22, RZ ;  /* 0x0000001603007227 */ /* 0x040fe600078e00ff */
[C---:B------:R-:W-:Y:S02]  /*5940*/  ISETP.GE.OR P0, PT, R2.reuse, R5, P0 ;  /* 0x000000050200720c */ /* 0x040fe40000706670 */
[----:B------:R-:W-:Y:S04]  /*5950*/  SHF.R.U32.HI R0, RZ, R23, R0 ;  /* 0x00000017ff007219 */ /* 0x000fe80000011600 */
[C---:B------:R-:W-:Y:S05]  /*5960*/  SEL R6, R3.reuse, R0, !P2 ;  /* 0x0000000003067207 */ /* 0x040fea0005000000 */
        /* <DEDUP_REMOVED lines=14> */
[----:B------:R-:W-:Y:S07]  /*5a50*/  IMAD R29, R3, R24, R29 ;  /* 0x00000018031d7224 */ /* 0x000fee00078e021d */
.L_x_86:
[----:B-1----:R-:W-:Y:S01]  /*5a60*/  @!P1 ISETP.NE.AND P0, PT, R8, 0x1, PT ;  /* 0x000000010800980c */ /* 0x002fe20003f05270 */
[----:B------:R-:W-:Y:S01]  /*5a70*/  @!P1 IMAD.HI.U32 R2, R29, R9, RZ ;  /* 0x000000091d029227 */ /* 0x000fe200078e00ff */
[----:B------:R-:W-:Y:S01]  /*5a80*/  R2UR UR5, R15 ;  /* 0x000000000f0572ca */ /* 0x000fe200000e0000 */
[----:B------:R-:W-:Y:S01]  /*5a90*/  BSSY.RECONVERGENT B6, `(.L_x_87) ;  /* 0x0000031000067945 */ /* 0x000fe20003800200 */
[----:B------:R-:W-:Y:S01]  /*5aa0*/  R2UR UR4, R14 ;  /* 0x000000000e0472ca */ /* 0x000fe200000e0000 */
[C---:B------:R-:W-:Y:S01]  /*5ab0*/  @!P1 IMAD.HI.U32 R0, R30.reuse, R10, RZ ;  /* 0x0000000a1e009227 */ /* 0x040fe200078e00ff */
[----:B------:R-:W-:Y:S02]  /*5ac0*/  @!P1 SHF.R.U32.HI R2, RZ, R12, R2 ;  /* 0x0000000cff029219 */ /* 0x000fe40000011602 */
[----:B------:R-:W-:Y:S01]  /*5ad0*/  @!P1 ISETP.NE.AND P2, PT, R7, 0x1, PT ;  /* 0x000000010700980c */ /* 0x000fe20003f45270 */
[----:B------:R-:W-:Y:S01]  /*5ae0*/  VIADD R81, R81, 0x1 ;  /* 0x0000000151517836 */ /* 0x000fe20000000000 */
[----:B------:R-:W-:Y:S02]  /*5af0*/  @!P1 SEL R2, R29, R2, !P0 ;  /* 0x000000021d029207 */ /* 0x000fe40004000000 */
[----:B------:R-:W-:Y:S02]  /*5b00*/  @!P1 SHF.R.U32.HI R0, RZ, R11, R0 ;  /* 0x0000000bff009219 */ /* 0x000fe40000011600 */
[----:B------:R-:W-:Y:S01]  /*5b10*/  LOP3.LUT P0, RZ, R71, 0x3f0, RZ, 0xc0, !PT ;  /* 0x000003f047ff7812 */ /* 0x000fe2000780c0ff */
[----:B------:R-:W-:Y:S01]  /*5b20*/  USHF.L.U32 UR42, UR5, 0x6, URZ ;  /* 0x00000006052a7899 */ /* 0x000fe200080006ff */
[----:B------:R-:W-:Y:S01]  /*5b30*/  @!P1 SEL R3, R30, R0, !P2 ;  /* 0x000000001e039207 */ /* 0x000fe20005000000 */
[----:B------:R-:W-:Y:S01]  /*5b40*/  USHF.L.U32 UR41, UR4, 0x7, URZ ;  /* 0x0000000704297899 */ /* 0x000fe200080006ff */
[----:B------:R-:W-:Y:S03]  /*5b50*/  @P4 SHF.R.U32.HI R72, RZ, 0x10, R17 ;  /* 0x00000010ff484819 */ /* 0x000fe60000011611 */
[----:B------:R-:W-:Y:S02]  /*5b60*/  @!P1 IMAD.IADD R0, R2, 0x1, -R3 ;  /* 0x0000000102009824 */ /* 0x000fe400078e0a03 */
[----:B------:R-:W-:Y:S02]  /*5b70*/  @!P1 IMAD.IADD R2, R3, 0x1, -R2 ;  /* 0x0000000103029824 */ /* 0x000fe400078e0a02 */
[----:B------:R-:W-:Y:S02]  /*5b80*/  @!P1 IMAD R30, R0, R7, R30 ;  /* 0x00000007001e9224 */ /* 0x000fe400078e021e */
[----:B------:R-:W-:Y:S01]  /*5b90*/  @!P1 IMAD R29, R2, R8, R29 ;  /* 0x00000008021d9224 */ /* 0x000fe200078e021d */
[----:B------:R-:W-:Y:S06]  /*5ba0*/  @!P0 BRA `(.L_x_88) ;  /* 0x00000000007c8947 */ /* 0x000fec0003800000 */
[----:B------:R-:W1:Y:S01]  /*5bb0*/  LDCU.64 UR8, c[0x4][0x80] ;  /* 0x01001000ff0877ac */ /* 0x000e620008000a00 */
[----:B------:R-:W-:Y:S01]  /*5bc0*/  MOV R2, 0x0 ;  /* 0x0000000000027802 */ /* 0x000fe20000000f00 */
[----:B------:R-:W-:Y:S02]  /*5bd0*/  HFMA2 R12, -RZ, RZ, 0, 5.9604644775390625e-08 ;  /* 0x00000001ff0c7431 */ /* 0x000fe400000001ff */
[----:B------:R-:W-:Y:S01]  /*5be0*/  IMAD.MOV.U32 R8, RZ, RZ, 0x70 ;  /* 0x00000070ff087424 */ /* 0x000fe200078e00ff */
[----:B------:R2:W3:Y:S01]  /*5bf0*/  LDC.64 R14, c[0x4][R2] ;  /* 0x01000000020e7b82 */ /* 0x0004e20000000a00 */
[----:B------:R-:W4:Y:S01]  /*5c00*/  LDCU.64 UR6, c[0x4][0x88] ;  /* 0x01001100ff0677ac */ /* 0x000f220008000a00 */
[----:B------:R-:W-:Y:S01]  /*5c10*/  IMAD.MOV.U32 R13, RZ, RZ, RZ ;  /* 0x000000ffff0d7224 */ /* 0x000fe200078e00ff */
[----:B------:R-:W2:Y:S01]  /*5c20*/  LDCU.64 UR4, c[0x4][0x8] ;  /* 0x01000100ff0477ac */ /* 0x000ea20008000a00 */
[----:B-1----:R-:W-:Y:S01]  /*5c30*/  MOV R5, UR9 ;  /* 0x0000000900057c02 */ /* 0x002fe20008000f00 */
[----:B------:R-:W-:Y:S01]  /*5c40*/  IMAD.U32 R4, RZ, RZ, UR8 ;  /* 0x00000008ff047e24 */ /* 0x000fe2000f8e00ff */
[----:B----4-:R-:W-:Y:S01]  /*5c50*/  MOV R7, UR7 ;  /* 0x0000000700077c02 */ /* 0x010fe20008000f00 */
[----:B------:R-:W-:Y:S01]  /*5c60*/  IMAD.U32 R6, RZ, RZ, UR6 ;  /* 0x00000006ff067e24 */ /* 0x000fe2000f8e00ff */
[----:B--2---:R-:W-:Y:S01]  /*5c70*/  MOV R11, UR5 ;  /* 0x00000005000b7c02 */ /* 0x004fe20008000f00 */
[----:B------:R-:W-:Y:S02]  /*5c80*/  IMAD.U32 R10, RZ, RZ, UR4 ;  /* 0x00000004ff0a7e24 */ /* 0x000fe4000f8e00ff */
[----:B------:R-:W-:Y:S07]  /*5c90*/  LEPC R20, `(.L_x_89) ;  /* 0x000000001014794e */ /* 0x000fee0000000000 */
[----:B---3-5:R-:W-:Y:S05]  /*5ca0*/  CALL.ABS.NOINC R14 ;  /* 0x000000000e007343 */ /* 0x028fea0003c00000 */
.L_x_89:
[----:B------:R-:W1:Y:S01]  /*5cb0*/  LDCU.64 UR8, c[0x4][0x80] ;  /* 0x01001000ff0877ac */ /* 0x000e620008000a00 */
[----:B------:R-:W2:Y:S01]  /*5cc0*/  LDC.64 R2, c[0x4][R2] ;  /* 0x0100000002027b82 */ /* 0x000ea20000000a00 */
[----:B------:R-:W-:Y:S02]  /*5cd0*/  HFMA2 R12, -RZ, RZ, 0, 5.9604644775390625e-08 ;  /* 0x00000001ff0c7431 */ /* 0x000fe400000001ff */
[----:B------:R-:W-:Y:S02]  /*5ce0*/  IMAD.MOV.U32 R8, RZ, RZ, 0x70 ;  /* 0x00000070ff087424 */ /* 0x000fe400078e00ff */
[----:B------:R-:W-:Y:S01]  /*5cf0*/  IMAD.MOV.U32 R13, RZ, RZ, RZ ;  /* 0x000000ffff0d7224 */ /* 0x000fe200078e00ff */
[----:B------:R-:W3:Y:S01]  /*5d00*/  LDCU.64 UR6, c[0x4][0x88] ;  /* 0x01001100ff0677ac */ /* 0x000ee20008000a00 */
[----:B------:R-:W4:Y:S01]  /*5d10*/  LDCU.64 UR4, c[0x4][0x8] ;  /* 0x01000100ff0477ac */ /* 0x000f220008000a00 */
[----:B-1----:R-:W-:Y:S02]  /*5d20*/  MOV R4, UR8 ;  /* 0x0000000800047c02 */ /* 0x002fe40008000f00 */
[----:B------:R-:W-:Y:S02]  /*5d30*/  MOV R5, UR9 ;  /* 0x0000000900057c02 */ /* 0x000fe40008000f00 */
[----:B---3--:R-:W-:Y:S01]  /*5d40*/  MOV R7, UR7 ;  /* 0x0000000700077c02 */ /* 0x008fe20008000f00 */
[----:B------:R-:W-:Y:S01]  /*5d50*/  IMAD.U32 R6, RZ, RZ, UR6 ;  /* 0x00000006ff067e24 */ /* 0x000fe2000f8e00ff */
[----:B----4-:R-:W-:Y:S01]  /*5d60*/  MOV R11, UR5 ;  /* 0x00000005000b7c02 */ /* 0x010fe20008000f00 */
[----:B------:R-:W-:Y:S02]  /*5d70*/  IMAD.U32 R10, RZ, RZ, UR4 ;  /* 0x00000004ff0a7e24 */ /* 0x000fe4000f8e00ff */
[----:B------:R-:W-:Y:S07]  /*5d80*/  LEPC R20, `(.L_x_88) ;  /* 0x000000001014794e */ /* 0x000fee0000000000 */
[----:B--2---:R-:W-:Y:S05]  /*5d90*/  CALL.ABS.NOINC R2 ;  /* 0x0000000002007343 */ /* 0x004fea0003c00000 */
.L_x_88:
[----:B------:R-:W-:Y:S05]  /*5da0*/  BSYNC.RECONVERGENT B6 ;  /* 0x0000000000067941 */ /* 0x000fea0003800200 */
.L_x_87:
[----:B------:R-:W-:Y:S01]  /*5db0*/  ISETP.NE.U32.AND P4, PT, R58, RZ, PT ;  /* 0x000000ff3a00720c */ /* 0x000fe20003f85070 */
[----:B------:R-:W-:Y:S01]  /*5dc0*/  UISETP.NE.AND UP2, UPT, UR44, URZ, UPT ;  /* 0x000000ff2c00728c */ /* 0x000fe2000bf45270 */
[----:B------:R-:W-:Y:S01]  /*5dd0*/  ISETP.NE.U32.AND P2, PT, RZ, UR46, PT ;  /* 0x0000002eff007c0c */ /* 0x000fe2000bf45070 */
[----:B------:R-:W-:Y:S01]  /*5de0*/  UISETP.NE.U32.AND UP1, UPT, UR48, URZ, UPT ;  /* 0x000000ff3000728c */ /* 0x000fe2000bf25070 */
[----:B------:R-:W-:Y:S01]  /*5df0*/  ISETP.NE.AND.EX P4, PT, R59, RZ, PT, P4 ;  /* 0x000000ff3b00720c */ /* 0x000fe20003f85340 */
[----:B------:R-:W-:Y:S01]  /*5e00*/  UPLOP3.LUT UP0, UPT, UPT, UPT, UPT, 0x40, 0x4 ;  /* 0x000000000004789c */ /* 0x000fe20003f0e870 */
[----:B------:R-:W-:Y:S01]  /*5e10*/  ISETP.NE.AND.EX P2, PT, RZ, UR47, PT, P2 ;  /* 0x0000002fff007c0c */ /* 0x000fe2000bf45320 */
[----:B------:R-:W-:Y:S01]  /*5e20*/  UISETP.NE.AND.EX UP1, UPT, UR49, URZ, UPT, UP1 ;  /* 0x000000ff3100728c */ /* 0x000fe2000bf25310 */
[----:B------:R-:W-:Y:S04]  /*5e30*/  PLOP3.LUT P1, PT, PT, PT, UP2, 0x80, 0x8 ;  /* 0x000000000008781c */ /* 0x000fe80003f2f028 */
[----:B------:R-:W-:Y:S06]  /*5e40*/  @UP2 UPLOP3.LUT UP0, UPT, UPT, UPT, UP1, 0x80, 0x8 ;  /* 0x000000000008289c */ /* 0x000fec0003f0f010 */
[----:B------:R-:W-:Y:S01]  /*5e50*/  PLOP3.LUT P0, PT, PT, PT, UP0, 0x80, 0x8 ;  /* 0x000000000008781c */ /* 0x000fe20003f0f008 */
[----:B------:R-:W-:Y:S01]  /*5e60*/  @!UPT UIADD3 URZ, UPT, UPT, URZ, URZ, URZ ;  /* 0x000000fffffff290 */ /* 0x000fe2000fffe0ff */
[----:B------:R-:W-:Y:S11]  /*5e70*/  BRA.U !UP1, `(.L_x_90) ;  /* 0x00000001093c7547 */ /* 0x000ff6000b800000 */
[----:B------:R-:W-:Y:S01]  /*5e80*/  UISETP.NE.U32.AND UP0, UPT, UR46, URZ, UPT ;  /* 0x000000ff2e00728c */ /* 0x000fe2000bf05070 */
[----:B------:R-:W-:Y:S01]  /*5e90*/  R2UR UR6, R65 ;  /* 0x00000000410672ca */ /* 0x000fe200000e0000 */
[----:B------:R-:W-:Y:S02]  /*5ea0*/  HFMA2 R64, -RZ, RZ, 0, 5.9604644775390625e-08 ;  /* 0x00000001ff407431 */ /* 0x000fe400000001ff */
[----:B------:R-:W-:Y:S01]  /*5eb0*/  IMAD.MOV.U32 R0, RZ, RZ, 0x1 ;  /* 0x00000001ff007424 */ /* 0x000fe200078e00ff */
[----:B------:R-:W-:Y:S06]  /*5ec0*/  UISETP.NE.AND.EX UP0, UPT, UR47, URZ, UPT, UP0 ;  /* 0x000000ff2f00728c */ /* 0x000fec000bf05300 */
[----:B------:R-:W-:Y:S05]  /*5ed0*/  PLOP3.LUT P3, PT, PT, PT, UP0, 0x80, 0x8 ;  /* 0x000000000008781c */ /* 0x000fea0003f6f008 */
[----:B------:R-:W1:Y:S01]  /*5ee0*/  @UP0 LDCU.64 UR4, c[0x0][0x888] ;  /* 0x00011100ff0407ac */ /* 0x000e620008000a00 */
[----:B------:R-:W-:Y:S07]  /*5ef0*/  @UP0 UIMAD UR6, UR6, UR48, URZ ;  /* 0x00000030060602a4 */ /* 0x000fee000f8e02ff */
[----:B------:R-:W-:Y:S01]  /*5f00*/  @!P3 PRMT R64, R0, 0x7610, R64 ;  /* 0x000076100040b816 */ /* 0x000fe20000000040 */
[----:B-1----:R-:W-:Y:S06]  /*5f10*/  @UP0 UIMAD.WIDE UR4, UR6, 0x4, UR4 ;  /* 0x00000004060408a5 */ /* 0x002fec000f8e0204 */
[----:B------:R-:W-:Y:S02]  /*5f20*/  IMAD.U32 R2, RZ, RZ, UR4 ;  /* 0x00000004ff027e24 */ /* 0x000fe4000f8e00ff */
[----:B------:R-:W-:Y:S03]  /*5f30*/  IMAD.U32 R3, RZ, RZ, UR5 ;  /* 0x00000005ff037e24 */ /* 0x000fe6000f8e00ff */
[----:B------:R-:W1:Y:S02]  /*5f40*/  @!UP0 LDCU UR4, c[0x0][0x880] ;  /* 0x00011000ff0487ac */ /* 0x000e640008000800 */
[----:B-----5:R2:W5:Y:S02]  /*5f50*/  @P3 LDG.E R35, desc[UR52][R2.64] ;  /* 0x0000003402233981 */ /* 0x020564000c1e1900 */
[----:B-12---:R-:W-:Y:S02]  /*5f60*/  @!P3 MOV R35, UR4 ;  /* 0x000000040023bc02 */ /* 0x006fe40008000f00 */
.L_x_90:
[----:B------:R-:W-:Y:S05]  /*5f70*/  @!P4 BRA `(.L_x_91) ;  /* 0x000000000024c947 */ /* 0x000fea0003800000 */
[----:B------:R-:W-:Y:S02]  /*5f80*/  ISETP.NE.U32.AND P3, PT, R56, RZ, PT ;  /* 0x000000ff3800720c */ /* 0x000fe40003f65070 */
[----:B------:R-:W-:Y:S02]  /*5f90*/  R2UR UR4, R65 ;  /* 0x00000000410472ca */ /* 0x000fe400000e0000 */
[----:B------:R-:W-:Y:S11]  /*5fa0*/  ISETP.NE.AND.EX P3, PT, R57, RZ, PT, P3 ;  /* 0x000000ff3900720c */ /* 0x000ff60003f65330 */
[----:B------:R-:W-:Y:S02]  /*5fb0*/  @!UPT UIADD3 URZ, UPT, UPT, URZ, URZ, URZ ;  /* 0x000000fffffff290 */ /* 0x000fe4000fffe0ff */
[----:B------:R-:W1:Y:S01]  /*5fc0*/  @P3 LDC.64 R2, c[0x0][0x8a8] ;  /* 0x00022a00ff023b82 */ /* 0x000e620000000a00 */
[----:B------:R-:W-:Y:S04]  /*5fd0*/  @P3 IMAD R0, R58, UR4, RZ ;  /* 0x000000043a003c24 */ /* 0x000fe8000f8e02ff */
[----:B-1----:R-:W-:Y:S05]  /*5fe0*/  @P3 IMAD.WIDE R2, R0, 0x4, R2 ;  /* 0x0000000400023825 */ /* 0x002fea00078e0202 */
[----:B-----5:R1:W5:Y:S02]  /*5ff0*/  @P3 LDG.E R33, desc[UR52][R2.64] ;  /* 0x0000003402213981 */ /* 0x020364000c1e1900 */
[----:B-1----:R-:W2:Y:S02]  /*6000*/  @!P3 LDC R33, c[0x0][0x8a0] ;  /* 0x00022800ff21bb82 */ /* 0x002ea40000000800 */
.L_x_91:
[----:B-----5:R-:W-:Y:S01]  /*6010*/  FSETP.NEU.AND P3, PT, R35, RZ, PT ;  /* 0x000000ff2300720b */ /* 0x020fe20003f6d000 */
[----:B------:R-:W-:Y:S01]  /*6020*/  IMAD.SHL.U32 R90, R69, 0x4, RZ ;  /* 0x00000004455a7824 */ /* 0x000fe200078e00ff */
[----:B------:R-:W-:Y:S01]  /*6030*/  SEL R4, RZ, 0xffffffff, P2 ;  /* 0xffffffffff047807 */ /* 0x000fe20001000000 */
[----:B------:R-:W-:Y:S01]  /*6040*/  BSSY B1, `(.L_x_92) ;  /* 0x0000043000017945 */ /* 0x000fe20003800000 */
[----:B------:R-:W-:Y:S01]  /*6050*/  @P1 LOP3.LUT P2, RZ, R64, 0xff, RZ, 0xc0, !PT ;  /* 0x000000ff40ff1812 */ /* 0x000fe2000784c0ff */
[----:B------:R-:W-:Y:S01]  /*6060*/  VIADD R85, R90, UR36 ;  /* 0x000000245a557c36 */ /* 0x000fe20008000000 */
[----:B------:R-:W-:Y:S01]  /*6070*/  @P1 SEL R0, RZ, 0xffffffff, P3 ;  /* 0xffffffffff001807 */ /* 0x000fe20001800000 */
[----:B------:R-:W-:Y:S01]  /*6080*/  IMAD.MOV.U32 R91, RZ, RZ, 0x1 ;  /* 0x00000001ff5b7424 */ /* 0x000fe200078e00ff */
[----:B------:R-:W-:Y:S01]  /*6090*/  LOP3.LUT R75, R75, 0x1, RZ, 0x3c, !PT ;  /* 0x000000014b4b7812 */ /* 0x000fe200078e3cff */
[----:B------:R-:W-:Y:S01]  /*60a0*/  IMAD.MOV.U32 R89, RZ, RZ, RZ ;  /* 0x000000ffff597224 */ /* 0x000fe200078e00ff */
[----:B------:R-:W-:Y:S02]  /*60b0*/  @P0 SEL R0, R4, R0, !P2 ;  /* 0x0000000004000207 */ /* 0x000fe40005000000 */
[----:B------:R-:W-:Y:S02]  /*60c0*/  CS2R R54, SRZ ;  /* 0x0000000000367805 */ /* 0x000fe4000001ff00 */
[C---:B------:R-:W-:Y:S02]  /*60d0*/  LEA R87, R31.reuse, UR36, 0x3 ;  /* 0x000000241f577c11 */ /* 0x040fe4000f8e18ff */
[----:B------:R-:W-:Y:S02]  /*60e0*/  CS2R R52, SRZ ;  /* 0x0000000000347805 */ /* 0x000fe4000001ff00 */
[----:B------:R-:W-:Y:S02]  /*60f0*/  @P1 LOP3.LUT R0, R0, 0x1, RZ, 0xc0, !PT ;  /* 0x0000000100001812 */ /* 0x000fe400078ec0ff */
[----:B------:R-:W-:Y:S02]  /*6100*/  CS2R R50, SRZ ;  /* 0x0000000000327805 */ /* 0x000fe4000001ff00 */
[----:B------:R-:W-:Y:S02]  /*6110*/  SHF.L.U32 R2, R74, 0x1f, RZ ;  /* 0x0000001f4a027819 */ /* 0x000fe400000006ff */
[----:B------:R-:W-:Y:S02]  /*6120*/  CS2R R48, SRZ ;  /* 0x0000000000307805 */ /* 0x000fe4000001ff00 */
[----:B------:R-:W-:Y:S02]  /*6130*/  ISETP.NE.U32.OR P6, PT, R0, 0x1, !P1 ;  /* 0x000000010000780c */ /* 0x000fe40004fc5470 */
[----:B------:R-:W-:Y:S02]  /*6140*/  CS2R R46, SRZ ;  /* 0x00000000002e7805 */ /* 0x000fe4000001ff00 */
[----:B------:R-:W-:Y:S02]  /*6150*/  PLOP3.LUT P2, PT, PT, PT, UP1, 0x80, 0x8 ;  /* 0x000000000008781c */ /* 0x000fe40003f4f018 */
[----:B------:R-:W-:Y:S02]  /*6160*/  CS2R R44, SRZ ;  /* 0x00000000002c7805 */ /* 0x000fe4000001ff00 */
[----:B------:R-:W-:Y:S02]  /*6170*/  LEA.HI R34, R31, R31, RZ, 0x1 ;  /* 0x0000001f1f227211 */ /* 0x000fe400078f08ff */
[----:B------:R-:W-:Y:S02]  /*6180*/  CS2R R42, SRZ ;  /* 0x00000000002a7805 */ /* 0x000fe4000001ff00 */
[----:B------:R-:W-:Y:S02]  /*6190*/  LOP3.LUT P4, R80, R64, 0xff, RZ, 0xc0, !PT ;  /* 0x000000ff40507812 */ /* 0x000fe4000788c0ff */
[----:B------:R-:W-:Y:S02]  /*61a0*/  CS2R R40, SRZ ;  /* 0x0000000000287805 */ /* 0x000fe4000001ff00 */
[----:B------:R-:W-:Y:S01]  /*61b0*/  SEL R3, RZ, 0xffffffff, P3 ;  /* 0xffffffffff037807 */ /* 0x000fe20001800000 */
[----:B------:R-:W-:Y:S01]  /*61c0*/  VIADD R84, R85, 0x400 ;  /* 0x0000040055547836 */ /* 0x000fe20000000000 */
[----:B------:R-:W-:Y:S01]  /*61d0*/  P2R R82, PR, RZ, 0x40 ;  /* 0x00000040ff527803 */ /* 0x000fe20000000000 */
[----:B------:R-:W-:Y:S01]  /*61e0*/  IMAD.IADD R83, R76, 0x1, R85 ;  /* 0x000000014c537824 */ /* 0x000fe200078e0255 */
[----:B------:R-:W-:Y:S02]  /*61f0*/  @P6 SHF.L.U32 R0, R75, 0x1f, RZ ;  /* 0x0000001f4b006819 */ /* 0x000fe400000006ff */
[----:B------:R-:W-:Y:S02]  /*6200*/  @P2 SEL R3, R4, R3, !P4 ;  /* 0x0000000304032207 */ /* 0x000fe40006000000 */
[----:B------:R1:W3:Y:S02]  /*6210*/  @P6 SYNCS.PHASECHK.TRANS64.TRYWAIT P1, [UR36+0x20], R0 ;  /* 0x00002000ff0065a7 */ /* 0x0002e40008021124 */
[----:B------:R-:W-:Y:S04]  /*6220*/  LOP3.LUT R3, R3, 0x1, RZ, 0xc0, !PT ;  /* 0x0000000103037812 */ /* 0x000fe800078ec0ff */
[----:B------:R-:W-:Y:S04]  /*6230*/  ISETP.NE.U32.AND P5, PT, R3, 0x1, PT ;  /* 0x000000010300780c */ /* 0x000fe80003fa5070 */
[----:B------:R-:W-:Y:S01]  /*6240*/  P2R R92, PR, RZ, 0x20 ;  /* 0x00000020ff5c7803 */ /* 0x000fe20000000000 */
[----:B------:R4:W2:Y:S01]  /*6250*/  SYNCS.PHASECHK.TRANS64.TRYWAIT P0, [R87+URZ+0x90], R2 ;  /* 0x00009002570075a7 */ /* 0x0008a200080011ff */
[C---:B-1----:R-:W-:Y:S01]  /*6260*/  IMAD.SHL.U32 R0, R34.reuse, 0x40, RZ ;  /* 0x0000004022007824 */ /* 0x042fe200078e00ff */
[----:B------:R-:W-:Y:S04]  /*6270*/  LOP3.LUT R34, R34, 0xffe, RZ, 0xc0, !PT ;  /* 0x00000ffe22227812 */ /* 0x000fe800078ec0ff */
[----:B------:R-:W-:Y:S01]  /*6280*/  LOP3.LUT R0, R0, 0xffffff80, RZ, 0xc0, !PT ;  /* 0xffffff8000007812 */ /* 0x000fe200078ec0ff */
[----:B------:R-:W-:Y:S04]  /*6290*/  IMAD.IADD R34, R31, 0x1, -R34 ;  /* 0x000000011f227824 */ /* 0x000fe800078e0a22 */
[----:B------:R-:W-:Y:S04]  /*62a0*/  IMAD.IADD R0, R32, 0x1, R0 ;  /* 0x0000000120007824 */ /* 0x000fe800078e0200 */
[----:B------:R-:W-:Y:S01]  /*62b0*/  IMAD R34, R34, 0x100000, R0 ;  /* 0x0010000022227824 */ /* 0x000fe200078e0200 */
[----:B---3--:R-:W-:Y:S01]  /*62c0*/  @P6 SEL R91, RZ, 0x1, !P1 ;  /* 0x00000001ff5b6807 */ /* 0x008fe20004800000 */
[----:B----4-:R-:W-:Y:S06]  /*62d0*/  @!P6 BRA `(.L_x_93) ;  /* 0x000000000064e947 */ /* 0x010fec0003800000 */
[----:B------:R-:W-:Y:S01]  /*62e0*/  @P5 IMAD R5, R77, 0x4, R84 ;  /* 0x000000044d055824 */ /* 0x000fe200078e0254 */
[----:B------:R-:W-:Y:S01]  /*62f0*/  ISETP.NE.AND P1, PT, R91, RZ, PT ;  /* 0x000000ff5b00720c */ /* 0x000fe20003f25270 */
[----:B------:R-:W-:Y:S01]  /*6300*/  IMAD.MOV.U32 R54, RZ, RZ, RZ ;  /* 0x000000ffff367224 */ /* 0x000fe200078e00ff */
[----:B------:R-:W-:Y:S01]  /*6310*/  BSSY B0, `(.L_x_94) ;  /* 0x000000d000007945 */ /* 0x000fe20003800000 */
[----:B------:R-:W-:Y:S01]  /*6320*/  @P5 IMAD.IADD R4, R76, 0x1, R5 ;  /* 0x000000014c045824 */ /* 0x000fe200078e0205 */
[----:B------:R-:W-:Y:S02]  /*6330*/  CS2R R50, SRZ ;  /* 0x0000000000327805 */ /* 0x000fe4000001ff00 */
[----:B------:R-:W-:Y:S02]  /*6340*/  CS2R R48, SRZ ;  /* 0x0000000000307805 */ /* 0x000fe4000001ff00 */
[----:B------:R-:W-:Y:S02]  /*6350*/  CS2R R52, SRZ ;  /* 0x0000000000347805 */ /* 0x000fe4000001ff00 */
[----:B------:R-:W-:Y:S02]  /*6360*/  CS2R R42, SRZ ;  /* 0x00000000002a7805 */ /* 0x000fe4000001ff00 */
[----:B------:R-:W-:Y:S02]  /*6370*/  CS2R R40, SRZ ;  /* 0x0000000000287805 */ /* 0x000fe4000001ff00 */
[----:B------:R-:W-:Y:S02]  /*6380*/  CS2R R46, SRZ ;  /* 0x00000000002e7805 */ /* 0x000fe4000001ff00 */
[----:B------:R-:W-:Y:S01]  /*6390*/  CS2R R44, SRZ ;  /* 0x00000000002c7805 */ /* 0x000fe2000001ff00 */
[----:B------:R-:W-:Y:S06]  /*63a0*/  @P1 BRA `(.L_x_95) ;  /* 0x00000000000c1947 */ /* 0x000fec0003800000 */
[----:B------:R-:W-:Y:S04]  /*63b0*/  SHF.L.U32 R3, R75, 0x1f, RZ ;  /* 0x0000001f4b037819 */ /* 0x000fe800000006ff */
[----:B------:R-:W1:Y:S02]  /*63c0*/  SYNCS.PHASECHK.TRANS64.TRYWAIT P1, [UR36+0x20], R3 ;  /* 0x00002003ff0075a7 */ /* 0x000e640008021124 */
[----:B-1----:R-:W-:Y:S05]  /*63d0*/  @!P1 BRA `(.L_x_96) ;  /* 0x0000002800609947 */ /* 0x002fea0003800000 */
.L_x_95:
[----:B------:R-:W-:Y:S05]  /*63e0*/  BSYNC B0 ;  /* 0x0000000000007941 */ /* 0x000fea0003800000 */
.L_x_94:
[----:B------:R-:W-:Y:S01]  /*63f0*/  ISETP.NE.AND P1, PT, R92, RZ, PT ;  /* 0x000000ff5c00720c */ /* 0x000fe20003f25270 */
[----:B------:R-:W-:Y:S11]  /*6400*/  HFMA2 R89, -RZ, RZ, 0, 5.9604644775390625e-08 ;  /* 0x00000001ff597431 */ /* 0x000ff600000001ff */
[----:B------:R-:W-:Y:S01]  /*6410*/  @!UPT UIADD3 URZ, UPT, UPT, URZ, URZ, URZ ;  /* 0x000000fffffff290 */ /* 0x000fe2000fffe0ff */
[----:B------:R-:W-:Y:S05]  /*6420*/  @P1 WARPSYNC.ALL ;  /* 0x0000000000001948 */ /* 0x000fea0003800000 */
[----:B------:R3:W4:Y:S04]  /*6430*/  @P1 LDSM.16.M88.4 R48, [R5] ;  /* 0x000000000530183b */ /* 0x0007280000000200 */
[----:B------:R3:W1:Y:S04]  /*6440*/  @P1 LDSM.16.M88.4 R52, [R4] ;  /* 0x000000000434183b */ /* 0x0006680000000200 */
[----:B------:R3:W1:Y:S04]  /*6450*/  @P1 LDSM.16.M88.4 R40, [R90+UR36+0x400] ;  /* 0x000400245a28183b */ /* 0x0006680008000200 */
[----:B------:R3:W1:Y:S02]  /*6460*/  @P1 LDSM.16.M88.4 R44, [R83+0x400] ;  /* 0x00040000532c183b */ /* 0x0006640000000200 */
.L_x_93:
[----:B------:R-:W-:Y:S05]  /*6470*/  BSYNC B1 ;  /* 0x0000000000017941 */ /* 0x000fea0003800000 */
.L_x_92:
[----:B-1----:R-:W-:Y:S04]  /*6480*/  SHF.R.U32.HI R0, RZ, 0x15, R34 ;  /* 0x00000015ff007819 */ /* 0x002fe80000011622 */
[----:B------:R-:W-:Y:S01]  /*6490*/  LOP3.LUT P1, RZ, R0, 0x3, R70, 0x48, !PT ;  /* 0x0000000300ff7812 */ /* 0x000fe20007824846 */
[----:B------:R-:W-:Y:S01]  /*64a0*/  @!UPT UIADD3 URZ, UPT, UPT, URZ, URZ, URZ ;  /* 0x000000fffffff290 */ /* 0x000fe2000fffe0ff */
[----:B--2---:R-:W-:Y:S11]  /*64b0*/  @P0 BRA `(.L_x_97) ;  /* 0x0000000000080947 */ /* 0x004ff60003800000 */
[----:B------:R-:W1:Y:S02]  /*64c0*/  SYNCS.PHASECHK.TRANS64.TRYWAIT P0, [R87+URZ+0x90], R2 ;  /* 0x00009002570075a7 */ /* 0x000e6400080011ff */
[----:B-1----:R-:W-:Y:S05]  /*64d0*/  @!P0 BRA `(.L_x_98) ;  /* 0x0000002800388947 */ /* 0x002fea0003800000 */
.L_x_97:
[----:B------:R-:W-:Y:S05]  /*64e0*/  @!P1 BRA `(.L_x_99) ;  /* 0x0000000000409947 */ /* 0x000fea0003800000 */
[----:B------:R-:W3:Y:S01]  /*64f0*/  LDCU.64 UR8, c[0x4][0x70] ;  /* 0x01000e00ff0877ac */ /* 0x000ee20008000a00 */
[----:B------:R-:W-:Y:S01]  /*6500*/  MOV R3, 0x0 ;  /* 0x0000000000037802 */ /* 0x000fe20000000f00 */
[----:B------:R-:W-:Y:S02]  /*6510*/  HFMA2 R12, -RZ, RZ, 0, 5.9604644775390625e-08 ;  /* 0x00000001ff0c7431 */ /* 0x000fe400000001ff */
[----:B------:R-:W-:Y:S02]  /*6520*/  IMAD.MOV.U32 R8, RZ, RZ, 0x192 ;  /* 0x00000192ff087424 */ /* 0x000fe400078e00ff */
[----:B------:R-:W-:Y:S01]  /*6530*/  IMAD.MOV.U32 R13, RZ, RZ, RZ ;  /* 0x000000ffff0d7224 */ /* 0x000fe200078e00ff */
[----:B------:R-:W2:Y:S01]  /*6540*/  LDCU.64 UR6, c[0x4][0x78] ;  /* 0x01000f00ff0677ac */ /* 0x000ea20008000a00 */
[----:B-1----:R-:W1:Y:S01]  /*6550*/  LDC.64 R2, c[0x4][R3] ;  /* 0x0100000003027b82 */ /* 0x002e620000000a00 */
[----:B------:R-:W5:Y:S01]  /*6560*/  LDCU.64 UR4, c[0x4][0x10] ;  /* 0x01000200ff0477ac */ /* 0x000f620008000a00 */
[----:B---3--:R-:W-:Y:S01]  /*6570*/  MOV R5, UR9 ;  /* 0x0000000900057c02 */ /* 0x008fe20008000f00 */
[----:B------:R-:W-:Y:S01]  /*6580*/  IMAD.U32 R4, RZ, RZ, UR8 ;  /* 0x00000008ff047e24 */ /* 0x000fe2000f8e00ff */
[----:B--2---:R-:W-:Y:S01]  /*6590*/  MOV R7, UR7 ;  /* 0x0000000700077c02 */ /* 0x004fe20008000f00 */
[----:B------:R-:W-:Y:S01]  /*65a0*/  IMAD.U32 R6, RZ, RZ, UR6 ;  /* 0x00000006ff067e24 */ /* 0x000fe2000f8e00ff */
[----:B-----5:R-:W-:Y:S01]  /*65b0*/  MOV R11, UR5 ;  /* 0x00000005000b7c02 */ /* 0x020fe20008000f00 */
[----:B------:R-:W-:Y:S02]  /*65c0*/  IMAD.U32 R10, RZ, RZ, UR4 ;  /* 0x00000004ff0a7e24 */ /* 0x000fe4000f8e00ff */
[----:B------:R-:W-:Y:S07]  /*65d0*/  LEPC R20, `(.L_x_99) ;  /* 0x000000001014794e */ /* 0x000fee0000000000 */
[----:B-1--4-:R-:W-:Y:S05]  /*65e0*/  CALL.ABS.NOINC R2 ;  /* 0x0000000002007343 */ /* 0x012fea0003c00000 */
.L_x_99:
[----:B------:R-:W-:Y:S05]  /*65f0*/  WARPSYNC.ALL ;  /* 0x0000000000007948 */ /* 0x000fea0003800000 */
[----:B------:R-:W-:Y:S01]  /*6600*/  R2UR UR4, R34 ;  /* 0x00000000220472ca */ /* 0x000fe200000e0000 */
[----:B------:R-:W-:Y:S01]  /*6610*/  BSSY.RECONVERGENT B0, `(.L_x_100) ;  /* 0x000003c000007945 */ /* 0x000fe20003800200 */
[----:B------:R-:W-:Y:S02]  /*6620*/  SHF.L.U32 R88, R77, 0x2, RZ ;  /* 0x000000024d587819 */ /* 0x000fe400000006ff */
[----:B------:R-:W-:Y:S02]  /*6630*/  ISETP.NE.AND P0, PT, R78, RZ, PT ;  /* 0x000000ff4e00720c */ /* 0x000fe40003f05270 */
[----:B------:R-:W-:Y:S04]  /*6640*/  IADD3 R84, PT, PT, R84, R88, RZ ;  /* 0x0000005854547210 */ /* 0x000fe80007ffe0ff */
[----:B------:R-:W-:Y:S03]  /*6650*/  IADD3 R86, PT, PT, R76, R84, RZ ;  /* 0x000000544c567210 */ /* 0x000fe60007ffe0ff */
[----:B---3--:R-:W2:Y:S02]  /*6660*/  LDTM.16dp128bit.x8 R4, tmem[UR4] ;  /* 0x00000004000479ee */ /* 0x008ea40008180000 */
[C---:B--2---:R-:W-:Y:S01]  /*6670*/  FMUL R0, R33.reuse, R4 ;  /* 0x0000000421007220 */ /* 0x044fe20000400000 */
[C---:B-1----:R-:W-:Y:S01]  /*6680*/  FMUL R2, R33.reuse, R5 ;  /* 0x0000000521027220 */ /* 0x042fe20000400000 */
[C---:B------:R-:W-:Y:S01]  /*6690*/  FMUL R3, R33.reuse, R6 ;  /* 0x0000000621037220 */ /* 0x040fe20000400000 */
[----:B------:R-:W-:Y:S01]  /*66a0*/  FMUL R7, R33, R7 ;  /* 0x0000000721077220 */ /* 0x000fe20000400000 */
[----:B------:R-:W-:Y:S01]  /*66b0*/  FFMA R36, R35, R40, R0 ;  /* 0x0000002823247223 */ /* 0x000fe20000000000 */
        /* <DEDUP_REMOVED lines=10> */
[----:B------:R1:W-:Y:S01]  /*6760*/  STSM.16.M88.4 [R85+0x400], R36 ;  /* 0x0004002455007844 */ /* 0x0003e20000000200 */
[----:B------:R-:W-:Y:S01]  /*6770*/  FMUL R9, R33, R13 ;  /* 0x0000000d21097220 */ /* 0x000fe20000400000 */
[----:B------:R-:W-:Y:S01]  /*6780*/  FFMA R6, R35, R46, R6 ;  /* 0x0000002e23067223 */ /* 0x000fe20000000006 */
[----:B------:R-:W-:Y:S01]  /*6790*/  FMUL R10, R33, R14 ;  /* 0x0000000e210a7220 */ /* 0x000fe20000400000 */
[----:B------:R-:W-:Y:S01]  /*67a0*/  FFMA R7, R35, R47, R11 ;  /* 0x0000002f23077223 */ /* 0x000fe2000000000b */
[----:B------:R-:W-:Y:S01]  /*67b0*/  FMUL R15, R33, R15 ;  /* 0x0000000f210f7220 */ /* 0x000fe20000400000 */
[----:B----4-:R-:W-:Y:S01]  /*67c0*/  FFMA R8, R35, R48, R8 ;  /* 0x0000003023087223 */ /* 0x010fe20000000008 */
        /* <DEDUP_REMOVED lines=8> */
[C---:B------:R-:W-:Y:S01]  /*6850*/  FFMA R12, R35.reuse, R52, R12 ;  /* 0x00000034230c7223 */ /* 0x040fe2000000000c */
[C---:B------:R-:W-:Y:S01]  /*6860*/  FFMA R13, R35.reuse, R53, R13 ;  /* 0x00000035230d7223 */ /* 0x040fe2000000000d */
[C---:B------:R-:W-:Y:S01]  /*6870*/  FFMA R14, R35.reuse, R54, R14 ;  /* 0x00000036230e7223 */ /* 0x040fe2000000000e */
[----:B------:R1:W-:Y:S01]  /*6880*/  STSM.16.M88.4 [R84], R8 ;  /* 0x0000000854007844 */ /* 0x0003e20000000200 */
[----:B------:R-:W-:Y:S05]  /*6890*/  FFMA R15, R35, R55, R19 ;  /* 0x00000037230f7223 */ /* 0x000fea0000000013 */
[----:B------:R1:W-:Y:S01]  /*68a0*/  STSM.16.M88.4 [R86], R12 ;  /* 0x0000000c56007844 */ /* 0x0003e20000000200 */
[----:B------:R-:W-:Y:S01]  /*68b0*/  @!PT LDS RZ, [RZ] ;  /* 0x00000000fffff984 */ /* 0x000fe20000000800 */
[----:B------:R-:W-:Y:S01]  /*68c0*/  @!PT LDS RZ, [RZ] ;  /* 0x00000000fffff984 */ /* 0x000fe20000000800 */
[----:B------:R-:W-:Y:S01]  /*68d0*/  @!PT LDS RZ, [RZ] ;  /* 0x00000000fffff984 */ /* 0x000fe20000000800 */
[----:B------:R-:W-:Y:S01]  /*68e0*/  @!PT LDS RZ, [RZ] ;  /* 0x00000000fffff984 */ /* 0x000fe20000000800 */
[----:B------:R2:W-:Y:S06]  /*68f0*/  MEMBAR.ALL.CTA ;  /* 0x0000000000007992 */ /* 0x0005ec0000008000 */
[----:B--2---:R-:W2:Y:S02]  /*6900*/  FENCE.VIEW.ASYNC.S ;  /* 0x00000000000073c6 */ /* 0x004ea40000000000 */
[----:B--2---:R-:W-:Y:S06]  /*6910*/  BAR.SYNC.DEFER_BLOCKING 0x1, 0x80 ;  /* 0x0042000000007b1d */ /* 0x004fec0000010000 */
[----:B------:R-:W-:Y:S05]  /*6920*/  @P0 BRA `(.L_x_101) ;  /* 0x0000000000280947 */ /* 0x000fea0003800000 */
[----:B------:R-:W-:Y:S01]  /*6930*/  UIADD3 UR4, UPT, UPT, UR36, 0x400, URZ ;  /* 0x0000040024047890 */ /* 0x000fe2000fffe0ff */
[----:B------:R-:W-:Y:S05]  /*6940*/  R2UR UR43, R65 ;  /* 0x00000000412b72ca */ /* 0x000fea00000e0000 */
[----:B------:R-:W-:Y:S01]  /*6950*/  IMAD.U32 R71, RZ, RZ, UR4 ;  /* 0x00000004ff477e24 */ /* 0x000fe2000f8e00ff */
[----:B------:R-:W-:Y:S04]  /*6960*/  UIADD3 UR4, UP0, UPT, UR50, 0x680, URZ ;  /* 0x0000068032047890 */ /* 0x000fe8000ff1e0ff */
[----:B------:R-:W-:Y:S01]  /*6970*/  R2UR UR40, R71 ;  /* 0x00000000472872ca */ /* 0x000fe200000e0000 */
[----:B------:R-:W-:Y:S11]  /*6980*/  UIADD3.X UR5, UPT, UPT, URZ, UR51, URZ, UP0, !UPT ;  /* 0x00000033ff057290 */ /* 0x000ff600087fe4ff */
[----:B------:R-:W-:Y:S01]  /*6990*/  @!UPT UIADD3 URZ, UPT, UPT, URZ, URZ, URZ ;  /* 0x000000fffffff290 */ /* 0x000fe2000fffe0ff */
[----:B------:R2:W-:Y:S01]  /*69a0*/  UTMASTG.3D [UR40], [UR4] ;  /* 0x00000028040073b5 */ /* 0x0005e20008010000 */
[----:B------:R0:W-:Y:S01]  /*69b0*/  UTMACMDFLUSH ;  /* 0x00000000000079b7 */ /* 0x0001e20000000000 */
[----:B--2---:R-:W-:Y:S04]  /*69c0*/  DEPBAR.LE SB0, 0x1 ;  /* 0x000080400000791a */ /* 0x004fe80000000000 */
.L_x_101:
[----:B------:R-:W-:Y:S05]  /*69d0*/  BSYNC.RECONVERGENT B0 ;  /* 0x0000000000007941 */ /* 0x000fea0003800200 */
.L_x_100:
[----:B------:R-:W-:Y:S01]  /*69e0*/  BAR.SYNC.DEFER_BLOCKING 0x1, 0x80 ;  /* 0x0042000000007b1d */ /* 0x000fe20000010000 */
[----:B------:R-:W-:Y:S01]  /*69f0*/  ISETP.NE.AND P1, PT, R82, RZ, PT ;  /* 0x000000ff5200720c */ /* 0x000fe20003f25270 */
[----:B------:R-:W-:Y:S01]  /*6a00*/  UISETP.NE.AND UP0, UPT, UR39, URZ, UPT ;  /* 0x000000ff2700728c */ /* 0x000fe2000bf05270 */
[----:B------:R-:W-:Y:S11]  /*6a10*/  LEA R2, R89, UR36, 0x3 ;  /* 0x0000002459027c11 */ /* 0x000ff6000f8e18ff */
[----:B------:R-:W-:Y:S01]  /*6a20*/  @P1 SHF.L.U32 R3, R75, 0x1f, RZ ;  /* 0x0000001f4b031819 */ /* 0x000fe200000006ff */
[----:B------:R-:W-:Y:S06]  /*6a30*/  BRA.U !UP0, `(.L_x_102) ;  /* 0x0000000108247547 */ /* 0x000fec000b800000 */
[----:B-1----:R-:W-:Y:S01]  /*6a40*/  IMAD.U32 R4, RZ, RZ, UR37 ;  /* 0x00000025ff047e24 */ /* 0x002fe2000f8e00ff */
[----:B------:R-:W-:Y:S01]  /*6a50*/  MOV R0, UR45 ;  /* 0x0000002d00007c02 */ /* 0x000fe20008000f00 */
[----:B------:R-:W-:Y:S03]  /*6a60*/  UIADD3 UR4, UPT, UPT, UR37, 0x1, URZ ;  /* 0x0000000125047890 */ /* 0x000fe6000fffe0ff */
[----:B------:R-:W-:Y:S01]  /*6a70*/  @P1 LEA R4, R4, UR36, 0x3 ;  /* 0x0000002404041c11 */ /* 0x000fe2000f8e18ff */
[----:B------:R-:W-:Y:S04]  /*6a80*/  UISETP.NE.AND UP0, UPT, UR4, 0x4, UPT ;  /* 0x000000040400788c */ /* 0x000fe8000bf05270 */
[----:B------:R-:W-:Y:S01]  /*6a90*/  @P1 VIADD R4, R4, 0x40 ;  /* 0x0000004004041836 */ /* 0x000fe20000000000 */
[----:B------:R-:W-:Y:S04]  /*6aa0*/  USEL UR37, UR4, URZ, UP0 ;  /* 0x000000ff04257287 */ /* 0x000fe80008000000 */
[----:B------:R-:W-:Y:S04]  /*6ab0*/  @P1 PRMT R0, R0, 0x654, R4 ;  /* 0x0000065400001816 */ /* 0x000fe80000000004 */
[----:B------:R2:W-:Y:S04]  /*6ac0*/  @P1 SYNCS.ARRIVE.TRANS64.RED.A1T0 RZ, [R0+URZ], RZ ;  /* 0x000000ff00ff19a7 */ /* 0x0005e800081004ff */
.L_x_102:
[----:B------:R-:W3:Y:S01]  /*6ad0*/  @P1 SYNCS.PHASECHK.TRANS64.TRYWAIT P0, [R2+URZ+0x20], R3 ;  /* 0x00002003020015a7 */ /* 0x000ee200080011ff */
[----:B------:R-:W-:Y:S01]  /*6ae0*/  BSSY B1, `(.L_x_103) ;  /* 0x0000017000017945 */ /* 0x000fe20003800000 */
[----:B---3--:R-:W-:Y:S03]  /*6af0*/  @P1 SEL R91, RZ, 0x1, !P0 ;  /* 0x00000001ff5b1807 */ /* 0x008fe60004000000 */
[----:B------:R-:W-:Y:S05]  /*6b00*/  @!P1 BRA `(.L_x_104) ;  /* 0x0000000000509947 */ /* 0x000fea0003800000 */
[----:B------:R-:W-:Y:S01]  /*6b10*/  ISETP.NE.AND P1, PT, R92, RZ, PT ;  /* 0x000000ff5c00720c */ /* 0x000fe20003f25270 */
[----:B------:R-:W-:Y:S01]  /*6b20*/  BSSY B0, `(.L_x_105) ;  /* 0x000000a000007945 */ /* 0x000fe20003800000 */
[----:B------:R-:W-:Y:S11]  /*6b30*/  ISETP.NE.AND P0, PT, R91, RZ, PT ;  /* 0x000000ff5b00720c */ /* 0x000ff60003f05270 */
[----:B-1----:R-:W-:Y:S04]  /*6b40*/  @P1 IMAD R5, R89, 0x2000, R90 ;  /* 0x0000200059051824 */ /* 0x002fe800078e025a */
[----:B------:R-:W-:Y:S05]  /*6b50*/  @P1 VIADD R4, R5, UR36 ;  /* 0x0000002405041c36 */ /* 0x000fea0008000000 */
[----:B------:R-:W-:Y:S01]  /*6b60*/  @P1 IADD3 R3, PT, PT, R88, R4, RZ ;  /* 0x0000000458031210 */ /* 0x000fe20007ffe0ff */
[----:B------:R-:W-:Y:S01]  /*6b70*/  @P1 IMAD.IADD R4, R76, 0x1, R4 ;  /* 0x000000014c041824 */ /* 0x000fe200078e0204 */
[----:B------:R-:W-:Y:S06]  /*6b80*/  @P0 BRA `(.L_x_106) ;  /* 0x00000000000c0947 */ /* 0x000fec0003800000 */
[----:B--2---:R-:W-:Y:S04]  /*6b90*/  SHF.L.U32 R0, R75, 0x1f, RZ ;  /* 0x0000001f4b007819 */ /* 0x004fe800000006ff */
[----:B------:R-:W1:Y:S02]  /*6ba0*/  SYNCS.PHASECHK.TRANS64.TRYWAIT P0, [R2+URZ+0x20], R0 ;  /* 0x00002000020075a7 */ /* 0x000e6400080011ff */
[----:B-1----:R-:W-:Y:S05]  /*6bb0*/  @!P0 BRA `(.L_x_107) ;  /* 0x0000002000948947 */ /* 0x002fea0003800000 */
.L_x_106:
[----:B------:R-:W-:Y:S05]  /*6bc0*/  BSYNC B0 ;  /* 0x0000000000007941 */ /* 0x000fea0003800000 */
.L_x_105:
[----:B------:R-:W-:Y:S02]  /*6bd0*/  ISETP.NE.AND P0, PT, R92, RZ, PT ;  /* 0x000000ff5c00720c */ /* 0x000fe40003f05270 */
[----:B------:R-:W-:Y:S11]  /*6be0*/  IADD3 R89, PT, PT, R89, 0x1, RZ ;  /* 0x0000000159597810 */ /* 0x000ff60007ffe0ff */
[----:B-12---:R-:W-:Y:S01]  /*6bf0*/  @P0 IMAD.IADD R0, R76, 0x1, R3 ;  /* 0x000000014c000824 */ /* 0x006fe200078e0203 */
[----:B------:R-:W-:Y:S05]  /*6c00*/  @P0 WARPSYNC.ALL ;  /* 0x0000000000000948 */ /* 0x000fea0003800000 */
[----:B------:R3:W4:Y:S04]  /*6c10*/  @P0 LDSM.16.M88.4 R40, [R5+UR36+0x400] ;  /* 0x000400240528083b */ /* 0x0007280008000200 */
[----:B------:R3:W1:Y:S04]  /*6c20*/  @P0 LDSM.16.M88.4 R44, [R4+0x400] ;  /* 0x00040000042c083b */ /* 0x0006680000000200 */
[----:B------:R3:W2:Y:S04]  /*6c30*/  @P0 LDSM.16.M88.4 R48, [R3+0x400] ;  /* 0x000400000330083b */ /* 0x0006a80000000200 */
[----:B------:R3:W1:Y:S02]  /*6c40*/  @P0 LDSM.16.M88.4 R52, [R0+0x400] ;  /* 0x000400000034083b */ /* 0x0006640000000200 */
.L_x_104:
[----:B------:R-:W-:Y:S05]  /*6c50*/  BSYNC B1 ;  /* 0x0000000000017941 */ /* 0x000fea0003800000 */
.L_x_103:
[----:B--23--:R-:W-:Y:S05]  /*6c60*/  VIADD R0, R34, 0x20 ;  /* 0x0000002022007836 */ /* 0x00cfea0000000000 */
[----:B------:R-:W-:Y:S04]  /*6c70*/  SHF.R.U32.HI R0, RZ, 0x15, R0 ;  /* 0x00000015ff007819 */ /* 0x000fe80000011600 */
[----:B------:R-:W-:Y:S11]  /*6c80*/  LOP3.LUT P0, RZ, R0, 0x3, R70, 0x48, !PT ;  /* 0x0000000300ff7812 */ /* 0x000ff60007804846 */
[----:B------:R-:W-:Y:S02]  /*6c90*/  @!UPT UIADD3 URZ, UPT, UPT, URZ, URZ, URZ ;  /* 0x000000fffffff290 */ /* 0x000fe4000fffe0ff */
[----:B------:R-:W-:Y:S05]  /*6ca0*/  @!P0 BRA `(.L_x_108) ;  /* 0x0000000000408947 */ /* 0x000fea0003800000 */
[----:B------:R-:W2:Y:S01]  /*6cb0*/  LDCU.64 UR8, c[0x4][0x70] ;  /* 0x01000e00ff0877ac */ /* 0x000ea20008000a00 */
[----:B------:R-:W-:Y:S01]  /*6cc0*/  MOV R3, 0x0 ;  /* 0x0000000000037802 */ /* 0x000fe20000000f00 */
[----:B-1----:R-:W-:Y:S02]  /*6cd0*/  HFMA2 R12, -RZ, RZ, 0, 5.9604644775390625e-08 ;  /* 0x00000001ff0c7431 */ /* 0x002fe400000001ff */
[----:B------:R-:W-:Y:S02]  /*6ce0*/  IMAD.MOV.U32 R8, RZ, RZ, 0x192 ;  /* 0x00000192ff087424 */ /* 0x000fe400078e00ff */
[----:B------:R-:W-:Y:S01]  /*6cf0*/  IMAD.MOV.U32 R13, RZ, RZ, RZ ;  /* 0x000000ffff0d7224 */ /* 0x000fe200078e00ff */
[----:B------:R-:W1:Y:S01]  /*6d00*/  LDCU.64 UR6, c[0x4][0x78] ;  /* 0x01000f00ff0677ac */ /* 0x000e620008000a00 */
[----:B------:R-:W3:Y:S01]  /*6d10*/  LDC.64 R2, c[0x4][R3] ;  /* 0x0100000003027b82 */ /* 0x000ee20000000a00 */
[----:B------:R-:W5:Y:S01]  /*6d20*/  LDCU.64 UR4, c[0x4][0x10] ;  /* 0x01000200ff0477ac */ /* 0x000f620008000a00 */
[----:B--2---:R-:W-:Y:S01]  /*6d30*/  MOV R5, UR9 ;  /* 0x0000000900057c02 */ /* 0x004fe20008000f00 */
[----:B------:R-:W-:Y:S01]  /*6d40*/  IMAD.U32 R4, RZ, RZ, UR8 ;  /* 0x00000008ff047e24 */ /* 0x000fe2000f8e00ff */
[----:B-1----:R-:W-:Y:S01]  /*6d50*/  MOV R7, UR7 ;  /* 0x0000000700077c02 */ /* 0x002fe20008000f00 */
[----:B------:R-:W-:Y:S01]  /*6d60*/  IMAD.U32 R6, RZ, RZ, UR6 ;  /* 0x00000006ff067e24 */ /* 0x000fe2000f8e00ff */
[----:B-----5:R-:W-:Y:S01]  /*6d70*/  MOV R11, UR5 ;  /* 0x00000005000b7c02 */ /* 0x020fe20008000f00 */
[----:B------:R-:W-:Y:S02]  /*6d80*/  IMAD.U32 R10, RZ, RZ, UR4 ;  /* 0x00000004ff0a7e24 */ /* 0x000fe4000f8e00ff */
[----:B------:R-:W-:Y:S07]  /*6d90*/  LEPC R20, `(.L_x_108) ;  /* 0x000000001014794e */ /* 0x000fee0000000000 */
[----:B---34-:R-:W-:Y:S05]  /*6da0*/  CALL.ABS.NOINC R2 ;  /* 0x0000000002007343 */ /* 0x018fea0003c00000 */
.L_x_108:
[----:B------:R-:W-:Y:S05]  /*6db0*/  WARPSYNC.ALL ;  /* 0x0000000000007948 */ /* 0x000fea0003800000 */
[----:B------:R-:W-:Y:S01]  /*6dc0*/  R2UR UR4, R34 ;  /* 0x00000000220472ca */ /* 0x000fe200000e0000 */
[----:B------:R-:W-:Y:S01]  /*6dd0*/  BSSY.RECONVERGENT B0, `(.L_x_109) ;  /* 0x0000040000007945 */ /* 0x000fe20003800200 */
[----:B------:R-:W-:Y:S02]  /*6de0*/  ISETP.NE.AND P6, PT, R82, RZ, PT ;  /* 0x000000ff5200720c */ /* 0x000fe40003fc5270 */
[----:B------:R-:W-:Y:S02]  /*6df0*/  ISETP.NE.AND P0, PT, R78, RZ, PT ;  /* 0x000000ff4e00720c */ /* 0x000fe40003f05270 */
[----:B------:R-:W-:Y:S07]  /*6e00*/  MOV R20, UR37 ;  /* 0x0000002500147c02 */ /* 0x000fee0008000f00 */
[----:B-1----:R-:W1:Y:S02]  /*6e10*/  LDTM.16dp128bit.x8 R4, tmem[UR4+0x20] ;  /* 0x00002004000479ee */ /* 0x002e640008180000 */
[----:B------:R-:W-:Y:S01]  /*6e20*/  @P6 LEA R20, R20, UR36, 0x3 ;  /* 0x0000002414146c11 */ /* 0x000fe2000f8e18ff */
[C---:B-1----:R-:W-:Y:S01]  /*6e30*/  FMUL R0, R33.reuse, R4 ;  /* 0x0000000421007220 */ /* 0x042fe20000400000 */
[C---:B------:R-:W-:Y:S01]  /*6e40*/  FMUL R2, R33.reuse, R5 ;  /* 0x0000000521027220 */ /* 0x040fe20000400000 */
[C---:B------:R-:W-:Y:S01]  /*6e50*/  FMUL R3, R33.reuse, R6 ;  /* 0x0000000621037220 */ /* 0x040fe20000400000 */
[----:B------:R-:W-:Y:S01]  /*6e60*/  FMUL R7, R33, R7 ;  /* 0x0000000721077220 */ /* 0x000fe20000400000 */
[----:B----4-:R-:W-:Y:S01]  /*6e70*/  FFMA R36, R35, R40, R0 ;  /* 0x0000002823247223 */ /* 0x010fe20000000000 */
        /* <DEDUP_REMOVED lines=28> */
[----:B------:R1:W-:Y:S01]  /*7040*/  STSM.16.M88.4 [R84+0x2000], R8 ;  /* 0x0020000854007844 */ /* 0x0003e20000000200 */
[----:B------:R-:W-:Y:S01]  /*7050*/  FFMA R15, R35, R55, R19 ;  /* 0x00000037230f7223 */ /* 0x000fe20000000013 */
[----:B------:R-:W-:Y:S02]  /*7060*/  MOV R16, UR45 ;  /* 0x0000002d00107c02 */ /* 0x000fe40008000f00 */
[----:B------:R-:W-:Y:S02]  /*7070*/  @P6 IADD3 R17, PT, PT, R20, 0x40, RZ ;  /* 0x0000004014116810 */ /* 0x000fe40007ffe0ff */
[----:B------:R1:W-:Y:S01]  /*7080*/  STSM.16.M88.4 [R86+0x2000], R12 ;  /* 0x0020000c56007844 */ /* 0x0003e20000000200 */
[----:B------:R-:W-:Y:S02]  /*7090*/  LEA R0, R89, UR36, 0x3 ;  /* 0x0000002459007c11 */ /* 0x000fe4000f8e18ff */
[----:B------:R-:W-:Y:S01]  /*70a0*/  @P6 PRMT R16, R16, 0x654, R17 ;  /* 0x0000065410106816 */ /* 0x000fe20000000011 */
[----:B------:R-:W-:Y:S01]  /*70b0*/  @!PT LDS RZ, [RZ] ;  /* 0x00000000fffff984 */ /* 0x000fe20000000800 */
[----:B------:R-:W-:Y:S01]  /*70c0*/  @!PT LDS RZ, [RZ] ;  /* 0x00000000fffff984 */ /* 0x000fe20000000800 */
[----:B------:R-:W-:Y:S01]  /*70d0*/  @!PT LDS RZ, [RZ] ;  /* 0x00000000fffff984 */ /* 0x000fe20000000800 */
[----:B------:R-:W-:Y:S01]  /*70e0*/  @!PT LDS RZ, [RZ] ;  /* 0x00000000fffff984 */ /* 0x000fe20000000800 */
[----:B------:R2:W-:Y:S06]  /*70f0*/  MEMBAR.ALL.CTA ;  /* 0x0000000000007992 */ /* 0x0005ec0000008000 */
[----:B--2---:R-:W2:Y:S01]  /*7100*/  FENCE.VIEW.ASYNC.S ;  /* 0x00000000000073c6 */ /* 0x004ea20000000000 */
[----:B------:R-:W-:Y:S01]  /*7110*/  @P6 SHF.L.U32 R2, R75, 0x1f, RZ ;  /* 0x0000001f4b026819 */ /* 0x000fe200000006ff */
[----:B--2---:R-:W-:Y:S06]  /*7120*/  BAR.SYNC.DEFER_BLOCKING 0x1, 0x80 ;  /* 0x0042000000007b1d */ /* 0x004fec0000010000 */
[----:B------:R-:W-:Y:S05]  /*7130*/  @P0 BRA `(.L_x_110) ;  /* 0x0000000000240947 */ /* 0x000fea0003800000 */
[----:B------:R-:W-:Y:S01]  /*7140*/  UIADD3 UR4, UP0, UPT, UR50, 0x680, URZ ;  /* 0x0000068032047890 */ /* 0x000fe2000ff1e0ff */
[----:B------:R-:W-:Y:S01]  /*7150*/  R2UR UR11, R65 ;  /* 0x00000000410b72ca */ /* 0x000fe200000e0000 */
[----:B------:R-:W-:Y:S02]  /*7160*/  UIADD3 UR9, UPT, UPT, UR41, 0x20, URZ ;  /* 0x0000002029097890 */ /* 0x000fe4000fffe0ff */
[----:B------:R-:W-:Y:S02]  /*7170*/  UIADD3 UR8, UPT, UPT, UR36, 0x2400, URZ ;  /* 0x0000240024087890 */ /* 0x000fe4000fffe0ff */
[----:B------:R-:W-:Y:S01]  /*7180*/  UIADD3.X UR5, UPT, UPT, URZ, UR51, URZ, UP0, !UPT ;  /* 0x00000033ff057290 */ /* 0x000fe200087fe4ff */
[----:B------:R-:W-:Y:S08]  /*7190*/  UMOV UR10, UR42 ;  /* 0x0000002a000a7c82 */ /* 0x000ff00008000000 */
[----:B------:R2:W-:Y:S01]  /*71a0*/  UTMASTG.3D [UR8], [UR4] ;  /* 0x00000008040073b5 */ /* 0x0005e20008010000 */
[----:B------:R0:W-:Y:S01]  /*71b0*/  UTMACMDFLUSH ;  /* 0x00000000000079b7 */ /* 0x0001e20000000000 */
[----:B--2---:R-:W-:Y:S04]  /*71c0*/  DEPBAR.LE SB0, 0x1 ;  /* 0x000080400000791a */ /* 0x004fe80000000000 */
.L_x_110:
[----:B------:R-:W-:Y:S05]  /*71d0*/  BSYNC.RECONVERGENT B0 ;  /* 0x0000000000007941 */ /* 0x000fea0003800200 */
.L_x_109:
[----:B------:R-:W-:Y:S01]  /*71e0*/  BAR.SYNC.DEFER_BLOCKING 0x1, 0x80 ;  /* 0x0042000000007b1d */ /* 0x000fe20000010000 */
[----:B------:R-:W-:Y:S04]  /*71f0*/  UIADD3 UR4, UPT, UPT, UR37, 0x1, URZ ;  /* 0x0000000125047890 */ /* 0x000fe8000fffe0ff */
[----:B------:R-:W-:Y:S04]  /*7200*/  UISETP.NE.AND UP0, UPT, UR4, 0x4, UPT ;  /* 0x000000040400788c */ /* 0x000fe8000bf05270 */
[----:B------:R-:W-:Y:S01]  /*7210*/  USEL UR38, UR4, URZ, UP0 ;  /* 0x000000ff04267287 */ /* 0x000fe20008000000 */
[----:B------:R2:W-:Y:S01]  /*7220*/  @P6 SYNCS.ARRIVE.TRANS64.RED.A1T0 RZ, [R16+URZ], RZ ;  /* 0x000000ff10ff69a7 */ /* 0x0005e200081004ff */
[----:B------:R-:W-:Y:S01]  /*7230*/  BSSY B1, `(.L_x_111) ;  /* 0x0000018000017945 */ /* 0x000fe20003800000 */
[----:B------:R-:W3:Y:S02]  /*7240*/  @P6 SYNCS.PHASECHK.TRANS64.TRYWAIT P0, [R0+URZ+0x20], R2 ;  /* 0x00002002000065a7 */ /* 0x000ee400080011ff */
[----:B---3--:R-:W-:Y:S01]  /*7250*/  @P6 SEL R91, RZ, 0x1, !P0 ;  /* 0x00000001ff5b6807 */ /* 0x008fe20004000000 */
[----:B--2---:R-:W-:Y:S06]  /*7260*/  @!P6 BRA `(.L_x_112) ;  /* 0x000000000050e947 */ /* 0x004fec0003800000 */
        /* <DEDUP_REMOVED lines=8> */
[----:B------:R-:W-:Y:S04]  /*72f0*/  SHF.L.U32 R5, R75, 0x1f, RZ ;  /* 0x0000001f4b057819 */ /* 0x000fe800000006ff */
[----:B------:R-:W1:Y:S02]  /*7300*/  SYNCS.PHASECHK.TRANS64.TRYWAIT P0, [R0+URZ+0x20], R5 ;  /* 0x00002005000075a7 */ /* 0x000e6400080011ff */
[----:B-1----:R-:W-:Y:S05]  /*7310*/  @!P0 BRA `(.L_x_115) ;  /* 0x0000001800d08947 */ /* 0x002fea0003800000 */
.L_x_114:
[----:B------:R-:W-:Y:S05]  /*7320*/  BSYNC B0 ;  /* 0x0000000000007941 */ /* 0x000fea0003800000 */
.L_x_113:
[----:B------:R-:W-:Y:S02]  /*7330*/  ISETP.NE.AND P0, PT, R92, RZ, PT ;  /* 0x000000ff5c00720c */ /* 0x000fe40003f05270 */
[----:B------:R-:W-:Y:S11]  /*7340*/  IADD3 R89, PT, PT, R89, 0x1, RZ ;  /* 0x0000000159597810 */ /* 0x000ff60007ffe0ff */
[----:B-1----:R-:W-:Y:S01]  /*7350*/  @P0 IMAD.IADD R0, R76, 0x1, R2 ;  /* 0x000000014c000824 */ /* 0x002fe200078e0202 */
[----:B------:R-:W-:Y:S05]  /*7360*/  @P0 WARPSYNC.ALL ;  /* 0x0000000000000948 */ /* 0x000fea0003800000 */
[----:B------:R2:W3:Y:S04]  /*7370*/  @P0 LDSM.16.M88.4 R40, [R4+UR36+0x400] ;  /* 0x000400240428083b */ /* 0x0004e80008000200 */
[----:B------:R2:W4:Y:S04]  /*7380*/  @P0 LDSM.16.M88.4 R44, [R3+0x400] ;  /* 0x00040000032c083b */ /* 0x0005280000000200 */
[----:B------:R2:W1:Y:S04]  /*7390*/  @P0 LDSM.16.M88.4 R48, [R2+0x400] ;  /* 0x000400000230083b */ /* 0x0004680000000200 */
[----:B------:R2:W1:Y:S02]  /*73a0*/  @P0 LDSM.16.M88.4 R52, [R0+0x400] ;  /* 0x000400000034083b */ /* 0x0004640000000200 */
.L_x_112:
[----:B------:R-:W-:Y:S05]  /*73b0*/  BSYNC B1 ;  /* 0x0000000000017941 */ /* 0x000fea0003800000 */
.L_x_111:
[----:B--2---:R-:W-:Y:S05]  /*73c0*/  VIADD R0, R34, 0x40 ;  /* 0x0000004022007836 */ /* 0x004fea0000000000 */
        /* <DEDUP_REMOVED lines=20> */
.L_x_116:
        /* <DEDUP_REMOVED lines=12> */
[----:B---3--:R-:W-:Y:S01]  /*75d0*/  FFMA R36, R35, R40, R0 ;  /* 0x0000002823247223 */ /* 0x008fe20000000000 */
[----:B------:R-:W-:Y:S01]  /*75e0*/  FMUL R4, R33, R8 ;  /* 0x0000000821047220 */ /* 0x000fe20000400000 */
[----:B------:R-:W-:Y:S01]  /*75f0*/  FFMA R37, R35, R41, R2 ;  /* 0x0000002923257223 */ /* 0x000fe20000000002 */
        /* <DEDUP_REMOVED lines=51> */
.L_x_118:
[----:B------:R-:W-:Y:S05]  /*7930*/  BSYNC.RECONVERGENT B0 ;  /* 0x0000000000007941 */ /* 0x000fea0003800200 */
.L_x_117:
        /* <DEDUP_REMOVED lines=12> */
[----:B------:R-:W-:Y:S04]  /*7a00*/  @P1 IMAD R89, R89, 0x2000, R90 ;  /* 0x0000200059591824 */ /* 0x000fe800078e025a */
[----:B------:R-:W-:Y:S05]  /*7a10*/  @P1 VIADD R3, R89, UR36 ;  /* 0x0000002459031c36 */ /* 0x000fea0008000000 */
[----:B------:R-:W-:Y:S01]  /*7a20*/  @P1 IADD3 R88, PT, PT, R88, R3, RZ ;  /* 0x0000000358581210 */ /* 0x000fe20007ffe0ff */
[----:B------:R-:W-:Y:S01]  /*7a30*/  @P1 IMAD.IADD R3, R76, 0x1, R3 ;  /* 0x000000014c031824 */ /* 0x000fe200078e0203 */
[----:B------:R-:W-:Y:S06]  /*7a40*/  @P0 BRA `(.L_x_122) ;  /* 0x00000000000c0947 */ /* 0x000fec0003800000 */
[----:B------:R-:W-:Y:S04]  /*7a50*/  SHF.L.U32 R0, R75, 0x1f, RZ ;  /* 0x0000001f4b007819 */ /* 0x000fe800000006ff */
[----:B------:R-:W2:Y:S02]  /*7a60*/  SYNCS.PHASECHK.TRANS64.TRYWAIT P0, [R2+URZ+0x20], R0 ;  /* 0x00002000020075a7 */ /* 0x000ea400080011ff */
[----:B--2---:R-:W-:Y:S05]  /*7a70*/  @!P0 BRA `(.L_x_123) ;  /* 0x00000014000c8947 */ /* 0x004fea0003800000 */
.L_x_122:
[----:B------:R-:W-:Y:S05]  /*7a80*/  BSYNC B0 ;  /* 0x0000000000007941 */ /* 0x000fea0003800000 */
.L_x_121:
[----:B------:R-:W-:Y:S11]  /*7a90*/  ISETP.NE.AND P0, PT, R92, RZ, PT ;  /* 0x000000ff5c00720c */ /* 0x000ff60003f05270 */
[----:B------:R-:W-:Y:S02]  /*7aa0*/  @!UPT UIADD3 URZ, UPT, UPT, URZ, URZ, URZ ;  /* 0x000000fffffff290 */ /* 0x000fe4000fffe0ff */
[----:B--2---:R-:W-:Y:S01]  /*7ab0*/  @P0 IADD3 R0, PT, PT, R76, R88, RZ ;  /* 0x000000584c000210 */ /* 0x004fe20007ffe0ff */
[----:B------:R-:W-:Y:S05]  /*7ac0*/  @P0 WARPSYNC.ALL ;  /* 0x0000000000000948 */ /* 0x000fea0003800000 */
[----:B------:R2:W3:Y:S04]  /*7ad0*/  @P0 LDSM.16.M88.4 R40, [R89+UR36+0x400] ;  /* 0x000400245928083b */ /* 0x0004e80008000200 */
[----:B------:R2:W4:Y:S04]  /*7ae0*/  @P0 LDSM.16.M88.4 R44, [R3+0x400] ;  /* 0x00040000032c083b */ /* 0x0005280000000200 */
[----:B------:R2:W1:Y:S04]  /*7af0*/  @P0 LDSM.16.M88.4 R48, [R88+0x400] ;  /* 0x000400005830083b */ /* 0x0004680000000200 */
[----:B------:R2:W1:Y:S02]  /*7b00*/  @P0 LDSM.16.M88.4 R52, [R0+0x400] ;  /* 0x000400000034083b */ /* 0x0004640000000200 */
.L_x_120:
[----:B------:R-:W-:Y:S05]  /*7b10*/  BSYNC B1 ;  /* 0x0000000000017941 */ /* 0x000fea0003800000 */
.L_x_119:
        /* <DEDUP_REMOVED lines=21> */
.L_x_124:
[----:B------:R-:W-:Y:S01]  /*7c70*/  ISETP.NE.AND P0, PT, R78, RZ, PT ;  /* 0x000000ff4e00720c */ /* 0x000fe20003f05270 */
[----:B------:R-:W-:Y:S05]  /*7c80*/  WARPSYNC.ALL ;  /* 0x0000000000007948 */ /* 0x000fea0003800000 */
[----:B------:R-:W-:Y:S01]  /*7c90*/  R2UR UR4, R34 ;  /* 0x00000000220472ca */ /* 0x000fe200000e0000 */
[----:B------:R-:W-:Y:S11]  /*7ca0*/  BSSY.RECONVERGENT B0, `(.L_x_125) ;  /* 0x000003e000007945 */ /* 0x000ff60003800200 */
[----:B------:R-:W-:Y:S01]  /*7cb0*/  @!UPT UIADD3 URZ, UPT, UPT, URZ, URZ, URZ ;  /* 0x000000fffffff290 */ /* 0x000fe2000fffe0ff */
[----:B-1----:R-:W1:Y:S01]  /*7cc0*/  LDTM.16dp128bit.x8 R4, tmem[UR4+0x60] ;  /* 0x00006004000479ee */ /* 0x002e620008180000 */
[----:B------:R-:W-:Y:S01]  /*7cd0*/  R2UR UR4, R87 ;  /* 0x00000000570472ca */ /* 0x000fe200000e0000 */
[----:B------:R-:W-:Y:S11]  /*7ce0*/  NOP ;  /* 0x0000000000007918 */ /* 0x000ff60000000000 */
[----:B------:R-:W-:Y:S01]  /*7cf0*/  @!UPT UIADD3 URZ, UPT, UPT, URZ, URZ, URZ ;  /* 0x000000fffffff290 */ /* 0x000fe2000fffe0ff */
[----:B------:R-:W-:Y:S04]  /*7d00*/  UIADD3 UR4, UPT, UPT, UR4, 0xb0, URZ ;  /* 0x000000b004047890 */ /* 0x000fe8000fffe0ff */
[----:B------:R-:W-:Y:S01]  /*7d10*/  UPRMT UR4, UR45, 0x654, UR4 ;  /* 0x000006542d047896 */ /* 0x000fe20008000004 */
[C---:B-1----:R-:W-:Y:S01]  /*7d20*/  FMUL R0, R33.reuse, R4 ;  /* 0x0000000421007220 */ /* 0x042fe20000400000 */
[C---:B------:R-:W-:Y:S01]  /*7d30*/  FMUL R2, R33.reuse, R5 ;  /* 0x0000000521027220 */ /* 0x040fe20000400000 */
[----:B------:R-:W-:Y:S06]  /*7d40*/  FMUL R3, R33, R6 ;  /* 0x0000000621037220 */ /* 0x000fec0000400000 */
[----:B------:R-:W-:Y:S01]  /*7d50*/  SYNCS.ARRIVE.TRANS64.RED.A1T0 RZ, [UR4], RZ ;  /* 0x000000ffffff79a7 */ /* 0x000fe20008100404 */
[C---:B---3--:R-:W-:Y:S01]  /*7d60*/  FFMA R36, R35.reuse, R40, R0 ;  /* 0x0000002823247223 */ /* 0x048fe20000000000 */
[----:B------:R-:W-:Y:S01]  /*7d70*/  FFMA R37, R35, R41, R2 ;  /* 0x0000002923257223 */ /* 0x000fe20000000002 */
[C---:B------:R-:W-:Y:S01]  /*7d80*/  FMUL R7, R33.reuse, R7 ;  /* 0x0000000721077220 */ /* 0x040fe20000400000 */
[C---:B------:R-:W-:Y:S01]  /*7d90*/  FMUL R4, R33.reuse, R8 ;  /* 0x0000000821047220 */ /* 0x040fe20000400000 */
        /* <DEDUP_REMOVED lines=27> */
[----:B------:R-:W-:Y:S05]  /*7f50*/  FFMA R15, R35, R55, R19 ;  /* 0x00000037230f7223 */ /* 0x000fea0000000013 */
[----:B------:R1:W-:Y:S01]  /*7f60*/  STSM.16.M88.4 [R86+0x6000], R12 ;  /* 0x0060000c56007844 */ /* 0x0003e20000000200 */
        /* <DEDUP_REMOVED lines=17> */
.L_x_126:
[----:B------:R-:W-:Y:S05]  /*8080*/  BSYNC.RECONVERGENT B0 ;  /* 0x0000000000007941 */ /* 0x000fea0003800200 */
.L_x_125:
[----:B------:R-:W-:Y:S01]  /*8090*/  BAR.SYNC.DEFER_BLOCKING 0x1, 0x80 ;  /* 0x0042000000007b1d */ /* 0x000fe20000010000 */
[----:B------:R-:W-:Y:S01]  /*80a0*/  UISETP.NE.AND UP0, UPT, UR39, -0x4, UPT ;  /* 0xfffffffc2700788c */ /* 0x000fe2000bf05270 */
[----:B------:R-:W-:Y:S08]  /*80b0*/  IADD3 R31, PT, PT, R31, 0x1, RZ ;  /* 0x000000011f1f7810 */ /* 0x000ff00007ffe0ff */
[----:B------:R-:W-:Y:S05]  /*80c0*/  BRA.U !UP0, `(.L_x_127) ;  /* 0x0000000108287547 */ /* 0x000fea000b800000 */
[----:B------:R-:W-:Y:S01]  /*80d0*/  ISETP.NE.AND P0, PT, R82, RZ, PT ;  /* 0x000000ff5200720c */ /* 0x000fe20003f05270 */
[----:B------:R-:W-:Y:S01]  /*80e0*/  IMAD.U32 R2, RZ, RZ, UR37 ;  /* 0x00000025ff027e24 */ /* 0x000fe2000f8e00ff */
[----:B------:R-:W-:Y:S01]  /*80f0*/  UIADD3 UR4, UPT, UPT, UR37, 0x1, URZ ;  /* 0x0000000125047890 */ /* 0x000fe2000fffe0ff */
[----:B------:R-:W-:Y:S03]  /*8100*/  IMAD.U32 R0, RZ, RZ, UR45 ;  /* 0x0000002dff007e24 */ /* 0x000fe6000f8e00ff */
[----:B------:R-:W-:Y:S04]  /*8110*/  UISETP.NE.AND UP0, UPT, UR4, 0x4, UPT ;  /* 0x000000040400788c */ /* 0x000fe8000bf05270 */
[----:B------:R-:W-:Y:S03]  /*8120*/  USEL UR37, UR4, URZ, UP0 ;  /* 0x000000ff04257287 */ /* 0x000fe60008000000 */
[----:B------:R-:W-:Y:S05]  /*8130*/  @P0 LEA R2, R2, UR36, 0x3 ;  /* 0x0000002402020c11 */ /* 0x000fea000f8e18ff */
[----:B------:R-:W-:Y:S05]  /*8140*/  @P0 VIADD R2, R2, 0x40 ;  /* 0x0000004002020836 */ /* 0x000fea0000000000 */
[----:B------:R-:W-:Y:S04]  /*8150*/  @P0 PRMT R0, R0, 0x654, R2 ;  /* 0x0000065400000816 */ /* 0x000fe80000000002 */
[----:B------:R2:W-:Y:S03]  /*8160*/  @P0 SYNCS.ARRIVE.TRANS64.RED.A1T0 RZ, [R0+URZ], RZ ;  /* 0x000000ff00ff09a7 */ /* 0x0005e600081004ff */
.L_x_127:
[----:B------:R-:W-:Y:S01]  /*8170*/  ISETP.NE.AND P2, PT, R79, RZ, PT ;  /* 0x000000ff4f00720c */ /* 0x000fe20003f45270 */
[----:B------:R-:W-:Y:S01]  /*8180*/  UIADD3 UR39, UPT, UPT, UR39, 0x4, URZ ;  /* 0x0000000427277890 */ /* 0x000fe2000fffe0ff */
[----:B------:R-:W-:Y:S01]  /*8190*/  ISETP.NE.AND P0, PT, R81, 0x2, PT ;  /* 0x000000025100780c */ /* 0x000fe20003f05270 */
[----:B-1----:R-:W-:Y:S01]  /*81a0*/  IMAD.IADD R14, R29, 0x1, R62 ;  /* 0x000000011d0e7824 */ /* 0x002fe200078e023e */
[----:B------:R-:W-:Y:S01]  /*81b0*/  ISETP.NE.AND P1, PT, R31, 0x4, PT ;  /* 0x000000041f00780c */ /* 0x000fe20003f25270 */
[----:B------:R-:W-:Y:S01]  /*81c0*/  IMAD.IADD R15, R30, 0x1, R63 ;  /* 0x000000011e0f7824 */ /* 0x000fe200078e023f */
[----:B------:R-:W-:Y:S02]  /*81d0*/  SEL R2, RZ, 0x1, P0 ;  /* 0x00000001ff027807 */ /* 0x000fe40000000000 */
[----:B--2---:R-:W-:Y:S02]  /*81e0*/  SEL R0, RZ, 0x1, P1 ;  /* 0x00000001ff007807 */ /* 0x004fe40000800000 */
[----:B------:R-:W-:Y:S02]  /*81f0*/  LOP3.LUT R73, R73, R2, RZ, 0x3c, !PT ;  /* 0x0000000249497212 */ /* 0x000fe400078e3cff */
[----:B------:R-:W-:Y:S02]  /*8200*/  LOP3.LUT R74, R74, R0, RZ, 0x3c, !PT ;  /* 0x000000004a4a7212 */ /* 0x000fe400078e3cff */
[----:B------:R-:W-:Y:S02]  /*8210*/  @P2 R2UR UR4, R72 ;  /* 0x00000000480422ca */ /* 0x000fe400000e0000 */
[----:B------:R-:W-:Y:S02]  /*8220*/  SEL R81, R81, RZ, P0 ;  /* 0x000000ff51517207 */ /* 0x000fe40000000000 */
[----:B------:R-:W-:Y:S09]  /*8230*/  SEL R31, R31, RZ, P1 ;  /* 0x000000ff1f1f7207 */ /* 0x000ff20000800000 */
[----:B------:R-:W-:Y:S01]  /*8240*/  IMAD.U32 R65, RZ, RZ, UR4 ;  /* 0x00000004ff417e24 */ /* 0x000fe2000f8e00ff */
[----:B------:R-:W-:Y:S06]  /*8250*/  @P2 BRA `(.L_x_128) ;  /* 0xffffffd000f42947 */ /* 0x000fec000383ffff */
[----:B------:R-:W-:-:S09]  /*8260*/  UISETP.NE.AND UP0, UPT, UR44, URZ, UPT ;  /* 0x000000ff2c00728c */ /* 0x000fd2000bf05270 */
[----:B------:R-:W-:Y:S05]  /*8270*/  BRA.U !UP0, `(.L_x_129) ;  /* 0x0000000108487547 */ /* 0x000fea000b800000 */
[----:B------:R-:W1:Y:S02]  /*8280*/  LDCU.64 UR4, c[0x0][0x890] ;  /* 0x00011200ff0477ac */ /* 0x000e640008000a00 */
[----:B-1----:R-:W-:-:S04]  /*8290*/  UISETP.NE.U32.AND UP0, UPT, UR4, URZ, UPT ;  /* 0x000000ff0400728c */ /* 0x002fc8000bf05070 */
[----:B------:R-:W-:-:S09]  /*82a0*/  UISETP.NE.AND.EX UP0, UPT, UR5, URZ, UPT, UP0 ;  /* 0x000000ff0500728c */ /* 0x000fd2000bf05300 */
[----:B------:R-:W-:Y:S05]  /*82b0*/  BRA.U UP0, `(.L_x_130) ;  /* 0x00000001000c7547 */ /* 0x000fea000b800000 */
[----:B------:R-:W-:-:S13]  /*82c0*/  FSETP.NEU.AND P0, PT, R35, RZ, PT ;  /* 0x000000ff2300720b */ /* 0x000fda0003f0d000 */
[----:B------:R-:W-:Y:S05]  /*82d0*/  @!P0 EXIT ;  /* 0x000000000000894d */ /* 0x000fea0003800000 */
[----:B------:R-:W-:Y:S05]  /*82e0*/  BRA `(.L_x_129) ;  /* 0x00000000002c7947 */ /* 0x000fea0003800000 */
.L_x_130:
[----:B------:R-:W-:Y:S01]  /*82f0*/  ISETP.NE.AND P0, PT, R80, RZ, PT ;  /* 0x000000ff5000720c */ /* 0x000fe20003f05270 */
[----:B------:R-:W-:-:S12]  /*8300*/  BSSY.RECONVERGENT B0, `(.L_x_129) ;  /* 0x0000009000007945 */ /* 0x000fd80003800200 */
[----:B------:R-:W-:Y:S05]  /*8310*/  @P0 BRA `(.L_x_131) ;  /* 0x0000000000140947 */ /* 0x000fea0003800000 */
[----:B------:R-:W1:Y:S02]  /*8320*/  LDCU.64 UR4, c[0x0][0x888] ;  /* 0x00011100ff0477ac */ /* 0x000e640008000a00 */
[----:B-1----:R-:W-:-:S04]  /*8330*/  ISETP.NE.U32.AND P0, PT, RZ, UR4, PT ;  /* 0x00000004ff007c0c */ /* 0x002fc8000bf05070 */
[----:B------:R-:W-:-:S13]  /*8340*/  ISETP.NE.AND.EX P0, PT, RZ, UR5, PT, P0 ;  /* 0x00000005ff007c0c */ /* 0x000fda000bf05300 */
[----:B------:R-:W-:Y:S05]  /*8350*/  @!P0 EXIT ;  /* 0x000000000000894d */ /* 0x000fea0003800000 */
[----:B------:R-:W-:Y:S05]  /*8360*/  BRA `(.L_x_132) ;  /* 0x0000000000087947 */ /* 0x000fea0003800000 */
.L_x_131:
[----:B------:R-:W-:-:S13]  /*8370*/  FSETP.NEU.AND P0, PT, R35, RZ, PT ;  /* 0x000000ff2300720b */ /* 0x000fda0003f0d000 */
[----:B------:R-:W-:Y:S05]  /*8380*/  @!P0 EXIT ;  /* 0x000000000000894d */ /* 0x000fea0003800000 */
.L_x_132:
[----:B------:R-:W-:Y:S05]  /*8390*/  BSYNC.RECONVERGENT B0 ;  /* 0x0000000000007941 */ /* 0x000fea0003800200 */
.L_x_129:
[----:B------:R-:W-:Y:S01]  /*83a0*/  ULEA UR4, UR37, UR36, 0x3 ;  /* 0x0000002425047291 */ /* 0x000fe2000f8e18ff */
[----:B------:R-:W-:-:S04]  /*83b0*/  DEPBAR.LE SB0, 0x0 ;  /* 0x000080000000791a */ /* 0x000fc80000000000 */
[----:B------:R-:W-:-:S04]  /*83c0*/  UIADD3 UR4, UPT, UPT, UR4, 0x40, URZ ;  /* 0x0000004004047890 */ /* 0x000fc8000fffe0ff */
[----:B------:R-:W-:-:S09]  /*83d0*/  UPRMT UR4, UR45, 0x654, UR4 ;  /* 0x000006542d047896 */ /* 0x000fd20008000004 */
[----:B------:R-:W-:Y:S01]  /*83e0*/  SYNCS.ARRIVE.TRANS64.RED.A1T0 RZ, [UR4], RZ ;  /* 0x000000ffffff79a7 */ /* 0x000fe20008100404 */
[----:B------:R-:W-:Y:S05]  /*83f0*/  EXIT ;  /* 0x000000000000794d */ /* 0x000fea0003800000 */
.L_x_19:
[----:B--2---:R2:W1:Y:S02]  /*8400*/  SYNCS.PHASECHK.TRANS64.TRYWAIT P0, [R2+URZ+0xe0], R3 ;  /* 0x0000e003020075a7 */ /* 0x00446400080011ff */
[----:B-1----:R-:W-:Y:S05]  /*8410*/  @!P0 NANOSLEEP.SYNCS 0x989680 ;  /* 0x009896800000895d */ /* 0x002fea0003900000 */
[----:B------:R-:W1:Y:S02]  /*8420*/  @!P0 SYNCS.PHASECHK.TRANS64 P0, [R2+URZ+0xe0], R3 ;  /* 0x0000e003020085a7 */ /* 0x000e6400080010ff */
[----:B-1----:R-:W-:Y:S05]  /*8430*/  @!P0 BRA `(.L_x_19) ;  /* 0xfffffffc00f08947 */ /* 0x002fea000383ffff */
[----:B------:R-:W-:Y:S05]  /*8440*/  BRA `(.L_x_133) ;  /* 0xffffff9000587947 */ /* 0x000fea000383ffff */
.L_x_22:
[----:B------:R-:W-:-:S13]  /*8450*/  R2UR UR4, R5 ;  /* 0x00000000050472ca */ /* 0x000fda00000e0000 */
[----:B-1----:R-:W-:-:S07]  /*8460*/  MOV R2, UR4 ;  /* 0x0000000400027c02 */ /* 0x002fce0008000f00 */
.L_x_134:
[----:B-1----:R1:W2:Y:S02]  /*8470*/  SYNCS.PHASECHK.TRANS64.TRYWAIT P0, [R2+URZ+0x10], R4 ;  /* 0x00001004020075a7 */ /* 0x0022a400080011ff */
[----:B--2---:R-:W-:Y:S05]  /*8480*/  @!P0 NANOSLEEP.SYNCS 0x989680 ;  /* 0x009896800000895d */ /* 0x004fea0003900000 */
[----:B------:R-:W2:Y:S02]  /*8490*/  @!P0 SYNCS.PHASECHK.TRANS64 P0, [R2+URZ+0x10], R4 ;  /* 0x00001004020085a7 */ /* 0x000ea400080010ff */
[----:B--2---:R-:W-:Y:S05]  /*84a0*/  @!P0 BRA `(.L_x_134) ;  /* 0xfffffffc00f08947 */ /* 0x004fea000383ffff */
[----:B------:R-:W-:Y:S05]  /*84b0*/  BRA `(.L_x_21) ;  /* 0xffffff9000bc7947 */ /* 0x000fea000383ffff */
.L_x_30:
[----:B------:R-:W-:-:S07]  /*84c0*/  MOV R2, UR65 ;  /* 0x0000004100027c02 */ /* 0x000fce0008000f00 */
.L_x_135:
[----:B-1----:R1:W2:Y:S02]  /*84d0*/  SYNCS.PHASECHK.TRANS64.TRYWAIT P0, [R2+URZ+0x10], R4 ;  /* 0x00001004020075a7 */ /* 0x0022a400080011ff */
[----:B--2---:R-:W-:Y:S05]  /*84e0*/  @!P0 NANOSLEEP.SYNCS 0x989680 ;  /* 0x009896800000895d */ /* 0x004fea0003900000 */
[----:B------:R-:W2:Y:S02]  /*84f0*/  @!P0 SYNCS.PHASECHK.TRANS64 P0, [R2+URZ+0x10], R4 ;  /* 0x00001004020085a7 */ /* 0x000ea400080010ff */
[----:B--2---:R-:W-:Y:S05]  /*8500*/  @!P0 BRA `(.L_x_135) ;  /* 0xfffffffc00f08947 */ /* 0x004fea000383ffff */
[----:B------:R-:W-:Y:S05]  /*8510*/  BRA `(.L_x_29) ;  /* 0xffffff9800187947 */ /* 0x000fea000383ffff */
.L_x_36:
[----:B-1----:R1:W2:Y:S02]  /*8520*/  SYNCS.PHASECHK.TRANS64.TRYWAIT P0, [R2+URZ+0x70], R3 ;  /* 0x00007003020075a7 */ /* 0x0022a400080011ff */
[----:B--2---:R-:W-:Y:S05]  /*8530*/  @!P0 NANOSLEEP.SYNCS 0x989680 ;  /* 0x009896800000895d */ /* 0x004fea0003900000 */
[----:B------:R-:W2:Y:S02]  /*8540*/  @!P0 SYNCS.PHASECHK.TRANS64 P0, [R2+URZ+0x70], R3 ;  /* 0x00007003020085a7 */ /* 0x000ea400080010ff */
[----:B--2---:R-:W-:Y:S05]  /*8550*/  @!P0 BRA `(.L_x_36) ;  /* 0xfffffffc00f08947 */ /* 0x004fea000383ffff */
[----:B------:R-:W-:Y:S05]  /*8560*/  BRA `(.L_x_136) ;  /* 0xffffff9c00487947 */ /* 0x000fea000383ffff */
.L_x_40:
[----:B----4-:R-:W-:-:S07]  /*8570*/  MOV R0, UR4 ;  /* 0x0000000400007c02 */ /* 0x010fce0008000f00 */
.L_x_137:
[----:B-1----:R1:W2:Y:S02]  /*8580*/  SYNCS.PHASECHK.TRANS64.TRYWAIT P0, [R0+URZ], R2 ;  /* 0x00000002000075a7 */ /* 0x0022a400080011ff */
[----:B--2---:R-:W-:Y:S05]  /*8590*/  @!P0 NANOSLEEP.SYNCS 0x989680 ;  /* 0x009896800000895d */ /* 0x004fea0003900000 */
[----:B------:R-:W2:Y:S02]  /*85a0*/  @!P0 SYNCS.PHASECHK.TRANS64 P0, [R0+URZ], R2 ;  /* 0x00000002000085a7 */ /* 0x000ea400080010ff */
[----:B--2---:R-:W-:Y:S05]  /*85b0*/  @!P0 BRA `(.L_x_137) ;  /* 0xfffffffc00f08947 */ /* 0x004fea000383ffff */
[----:B------:R-:W-:Y:S05]  /*85c0*/  BRA `(.L_x_138) ;  /* 0xffffffa000c07947 */ /* 0x000fea000383ffff */
.L_x_43:
[----:B-1----:R1:W2:Y:S02]  /*85d0*/  SYNCS.PHASECHK.TRANS64.TRYWAIT P0, [R0+URZ+0xd0], R4 ;  /* 0x0000d004000075a7 */ /* 0x0022a400080011ff */
[----:B--2---:R-:W-:Y:S05]  /*85e0*/  @!P0 NANOSLEEP.SYNCS 0x989680 ;  /* 0x009896800000895d */ /* 0x004fea0003900000 */
[----:B------:R-:W2:Y:S02]  /*85f0*/  @!P0 SYNCS.PHASECHK.TRANS64 P0, [R0+URZ+0xd0], R4 ;  /* 0x0000d004000085a7 */ /* 0x000ea400080010ff */
[----:B--2---:R-:W-:Y:S05]  /*8600*/  @!P0 BRA `(.L_x_43) ;  /* 0xfffffffc00f08947 */ /* 0x004fea000383ffff */
[----:B------:R-:W-:Y:S05]  /*8610*/  BRA `(.L_x_139) ;  /* 0xffffffa4001c7947 */ /* 0x000fea000383ffff */
.L_x_44:
[----:B------:R-:W-:-:S07]  /*8620*/  MOV R0, UR4 ;  /* 0x0000000400007c02 */ /* 0x000fce0008000f00 */
.L_x_140:
[----:B-1----:R1:W2:Y:S02]  /*8630*/  SYNCS.PHASECHK.TRANS64.TRYWAIT P0, [R0+URZ+0x80], R5 ;  /* 0x00008005000075a7 */ /* 0x0022a400080011ff */
[----:B--2---:R-:W-:Y:S05]  /*8640*/  @!P0 NANOSLEEP.SYNCS 0x989680 ;  /* 0x009896800000895d */ /* 0x004fea0003900000 */
[----:B------:R-:W2:Y:S02]  /*8650*/  @!P0 SYNCS.PHASECHK.TRANS64 P0, [R0+URZ+0x80], R5 ;  /* 0x00008005000085a7 */ /* 0x000ea400080010ff */
[----:B--2---:R-:W-:Y:S05]  /*8660*/  @!P0 BRA `(.L_x_140) ;  /* 0xfffffffc00f08947 */ /* 0x004fea000383ffff */
[----:B------:R-:W-:Y:S05]  /*8670*/  BRA `(.L_x_141) ;  /* 0xffffffa4002c7947 */ /* 0x000fea000383ffff */
.L_x_45:
[----:B-1----:R1:W2:Y:S02]  /*8680*/  SYNCS.PHASECHK.TRANS64.TRYWAIT P1, [R0+URZ+0x70], R4 ;  /* 0x00007004000075a7 */ /* 0x0022a400080211ff */
[----:B--2---:R-:W-:Y:S05]  /*8690*/  @!P1 NANOSLEEP.SYNCS 0x989680 ;  /* 0x009896800000995d */ /* 0x004fea0003900000 */
[----:B------:R-:W2:Y:S02]  /*86a0*/  @!P1 SYNCS.PHASECHK.TRANS64 P1, [R0+URZ+0x70], R4 ;  /* 0x00007004000095a7 */ /* 0x000ea400080210ff */
[----:B--2---:R-:W-:Y:S05]  /*86b0*/  @!P1 BRA `(.L_x_45) ;  /* 0xfffffffc00f09947 */ /* 0x004fea000383ffff */
[----:B------:R-:W-:Y:S05]  /*86c0*/  BRA `(.L_x_142) ;  /* 0xffffffa4005c7947 */ /* 0x000fea000383ffff */
.L_x_48:
[----:B------:R-:W-:-:S07]  /*86d0*/  MOV R0, UR4 ;  /* 0x0000000400007c02 */ /* 0x000fce0008000f00 */
.L_x_143:
[----:B-1----:R1:W2:Y:S02]  /*86e0*/  SYNCS.PHASECHK.TRANS64.TRYWAIT P0, [R0+URZ+0x80], R2 ;  /* 0x00008002000075a7 */ /* 0x0022a400080011ff */
[----:B--2---:R-:W-:Y:S05]  /*86f0*/  @!P0 NANOSLEEP.SYNCS 0x989680 ;  /* 0x009896800000895d */ /* 0x004fea0003900000 */
[----:B------:R-:W2:Y:S02]  /*8700*/  @!P0 SYNCS.PHASECHK.TRANS64 P0, [R0+URZ+0x80], R2 ;  /* 0x00008002000085a7 */ /* 0x000ea400080010ff */
[----:B--2---:R-:W-:Y:S05]  /*8710*/  @!P0 BRA `(.L_x_143) ;  /* 0xfffffffc00f08947 */ /* 0x004fea000383ffff */
[----:B------:R-:W-:Y:S05]  /*8720*/  BRA `(.L_x_47) ;  /* 0xffffffa400b07947 */ /* 0x000fea000383ffff */
.L_x_55:
[----:B-1----:R1:W2:Y:S02]  /*8730*/  SYNCS.PHASECHK.TRANS64.TRYWAIT P1, [R0+URZ+0x70], R2 ;  /* 0x00007002000075a7 */ /* 0x0022a400080211ff */
[----:B--2---:R-:W-:Y:S05]  /*8740*/  @!P1 NANOSLEEP.SYNCS 0x989680 ;  /* 0x009896800000995d */ /* 0x004fea0003900000 */
[----:B------:R-:W2:Y:S02]  /*8750*/  @!P1 SYNCS.PHASECHK.TRANS64 P1, [R0+URZ+0x70], R2 ;  /* 0x00007002000095a7 */ /* 0x000ea400080210ff */
[----:B--2---:R-:W-:Y:S05]  /*8760*/  @!P1 BRA `(.L_x_55) ;  /* 0xfffffffc00f09947 */ /* 0x004fea000383ffff */
[----:B------:R-:W-:Y:S05]  /*8770*/  BRA `(.L_x_144) ;  /* 0xffffffac00147947 */ /* 0x000fea000383ffff */
.L_x_56:
[----:B------:R-:W-:-:S07]  /*8780*/  MOV R2, UR75 ;  /* 0x0000004b00027c02 */ /* 0x000fce0008000f00 */
.L_x_145:
[----:B-1----:R1:W2:Y:S02]  /*8790*/  SYNCS.PHASECHK.TRANS64.TRYWAIT P0, [R2+URZ+0xb0], R0 ;  /* 0x0000b000020075a7 */ /* 0x0022a400080011ff */
[----:B--2---:R-:W-:Y:S05]  /*87a0*/  @!P0 NANOSLEEP.SYNCS 0x989680 ;  /* 0x009896800000895d */ /* 0x004fea0003900000 */
[----:B------:R-:W2:Y:S02]  /*87b0*/  @!P0 SYNCS.PHASECHK.TRANS64 P0, [R2+URZ+0xb0], R0 ;  /* 0x0000b000020085a7 */ /* 0x000ea400080010ff */
[----:B--2---:R-:W-:Y:S05]  /*87c0*/  @!P0 BRA `(.L_x_145) ;  /* 0xfffffffc00f08947 */ /* 0x004fea000383ffff */
[----:B------:R-:W-:Y:S05]  /*87d0*/  BRA `(.L_x_146) ;  /* 0xffffffac00687947 */ /* 0x000fea000383ffff */
.L_x_59:
[----:B------:R-:W-:Y:S07]  /*87e0*/  MOV R0, UR5 ;  /* 0x0000000500007c02 */ /* 0x000fee0008000f00 */
.L_x_147:
[----:B-1----:R1:W2:Y:S02]  /*87f0*/  SYNCS.PHASECHK.TRANS64.TRYWAIT P0, [R0+URZ], R2 ;  /* 0x00000002000075a7 */ /* 0x0022a400080011ff */
[----:B--2---:R-:W-:Y:S05]  /*8800*/  @!P0 NANOSLEEP.SYNCS 0x989680 ;  /* 0x009896800000895d */ /* 0x004fea0003900000 */
[----:B------:R-:W2:Y:S02]  /*8810*/  @!P0 SYNCS.PHASECHK.TRANS64 P0, [R0+URZ], R2 ;  /* 0x00000002000085a7 */ /* 0x000ea400080010ff */
[----:B--2---:R-:W-:Y:S05]  /*8820*/  @!P0 BRA `(.L_x_147) ;  /* 0xfffffffc00f08947 */ /* 0x004fea000383ffff */
[----:B------:R-:W-:Y:S05]  /*8830*/  BRA `(.L_x_58) ;  /* 0xffffffac00847947 */ /* 0x000fea000383ffff */
.L_x_62:
[----:B------:R-:W-:-:S07]  /*8840*/  MOV R0, UR4 ;  /* 0x0000000400007c02 */ /* 0x000fce0008000f00 */
.L_x_148:
[----:B--2---:R2:W3:Y:S02]  /*8850*/  SYNCS.PHASECHK.TRANS64.TRYWAIT P0, [R0+URZ], R2 ;  /* 0x00000002000075a7 */ /* 0x0044e400080011ff */
[----:B---3--:R-:W-:Y:S05]  /*8860*/  @!P0 NANOSLEEP.SYNCS 0x989680 ;  /* 0x009896800000895d */ /* 0x008fea0003900000 */
[----:B------:R-:W3:Y:S02]  /*8870*/  @!P0 SYNCS.PHASECHK.TRANS64 P0, [R0+URZ], R2 ;  /* 0x00000002000085a7 */ /* 0x000ee400080010ff */
[----:B---3--:R-:W-:Y:S05]  /*8880*/  @!P0 BRA `(.L_x_148) ;  /* 0xfffffffc00f08947 */ /* 0x008fea000383ffff */
[----:B------:R-:W-:Y:S05]  /*8890*/  BRA `(.L_x_149) ;  /* 0xffffffb4008c7947 */ /* 0x000fea000383ffff */
.L_x_63:
[----:B------:R-:W-:-:S07]  /*88a0*/  MOV R0, UR5 ;  /* 0x0000000500007c02 */ /* 0x000fce0008000f00 */
.L_x_150:
[----:B-1----:R1:W2:Y:S02]  /*88b0*/  SYNCS.PHASECHK.TRANS64.TRYWAIT P0, [R0+URZ], R3 ;  /* 0x00000003000075a7 */ /* 0x0022a400080011ff */
[----:B--2---:R-:W-:Y:S05]  /*88c0*/  @!P0 NANOSLEEP.SYNCS 0x989680 ;  /* 0x009896800000895d */ /* 0x004fea0003900000 */
[----:B------:R-:W2:Y:S02]  /*88d0*/  @!P0 SYNCS.PHASECHK.TRANS64 P0, [R0+URZ], R3 ;  /* 0x00000003000085a7 */ /* 0x000ea400080010ff */
[----:B--2---:R-:W-:Y:S05]  /*88e0*/  @!P0 BRA `(.L_x_150) ;  /* 0xfffffffc00f08947 */ /* 0x004fea000383ffff */
[----:B------:R-:W-:Y:S05]  /*88f0*/  BRA `(.L_x_151) ;  /* 0xffffffb400987947 */ /* 0x000fea000383ffff */
.L_x_64:
[----:B------:R-:W-:-:S07]  /*8900*/  MOV R0, UR5 ;  /* 0x0000000500007c02 */ /* 0x000fce0008000f00 */
.L_x_152:
[----:B-1----:R1:W2:Y:S02]  /*8910*/  SYNCS.PHASECHK.TRANS64.TRYWAIT P0, [R0+URZ], R3 ;  /* 0x00000003000075a7 */ /* 0x0022a400080011ff */
[----:B--2---:R-:W-:Y:S05]  /*8920*/  @!P0 NANOSLEEP.SYNCS 0x989680 ;  /* 0x009896800000895d */ /* 0x004fea0003900000 */
[----:B------:R-:W2:Y:S02]  /*8930*/  @!P0 SYNCS.PHASECHK.TRANS64 P0, [R0+URZ], R3 ;  /* 0x00000003000085a7 */ /* 0x000ea400080010ff */
[----:B--2---:R-:W-:Y:S05]  /*8940*/  @!P0 BRA `(.L_x_152) ;  /* 0xfffffffc00f08947 */ /* 0x004fea000383ffff */
[----:B------:R-:W-:Y:S05]  /*8950*/  BRA `(.L_x_153) ;  /* 0xffffffb400a47947 */ /* 0x000fea000383ffff */
.L_x_65:
[----:B-1----:R-:W-:-:S07]  /*8960*/  MOV R0, UR4 ;  /* 0x0000000400007c02 */ /* 0x002fce0008000f00 */
.L_x_154:
[----:B-1----:R1:W2:Y:S02]  /*8970*/  SYNCS.PHASECHK.TRANS64.TRYWAIT P0, [R0+URZ], R2 ;  /* 0x00000002000075a7 */ /* 0x0022a400080011ff */
[----:B--2---:R-:W-:Y:S05]  /*8980*/  @!P0 NANOSLEEP.SYNCS 0x989680 ;  /* 0x009896800000895d */ /* 0x004fea0003900000 */
[----:B------:R-:W2:Y:S02]  /*8990*/  @!P0 SYNCS.PHASECHK.TRANS64 P0, [R0+URZ], R2 ;  /* 0x00000002000085a7 */ /* 0x000ea400080010ff */
[----:B--2---:R-:W-:Y:S05]  /*89a0*/  @!P0 BRA `(.L_x_154) ;  /* 0xfffffffc00f08947 */ /* 0x004fea000383ffff */
[----:B------:R-:W-:Y:S05]  /*89b0*/  BRA `(.L_x_155) ;  /* 0xffffffb400b07947 */ /* 0x000fea000383ffff */
.L_x_70:
[----:B---3--:R3:W1:Y:S02]  /*89c0*/  SYNCS.PHASECHK.TRANS64.TRYWAIT P0, [R0+URZ+0x70], R2 ;  /* 0x00007002000075a7 */ /* 0x00866400080011ff */
[----:B-1----:R-:W-:Y:S05]  /*89d0*/  @!P0 NANOSLEEP.SYNCS 0x989680 ;  /* 0x009896800000895d */ /* 0x002fea0003900000 */
[----:B------:R-:W1:Y:S02]  /*89e0*/  @!P0 SYNCS.PHASECHK.TRANS64 P0, [R0+URZ+0x70], R2 ;  /* 0x00007002000085a7 */ /* 0x000e6400080010ff */
[----:B-1----:R-:W-:Y:S05]  /*89f0*/  @!P0 BRA `(.L_x_70) ;  /* 0xfffffffc00f08947 */ /* 0x002fea000383ffff */
[----:B------:R-:W-:Y:S05]  /*8a00*/  BRA `(.L_x_156) ;  /* 0xffffffb800bc7947 */ /* 0x000fea000383ffff */
.L_x_73:
[----:B------:R-:W-:Y:S07]  /*8a10*/  MOV R0, UR4 ;  /* 0x0000000400007c02 */ /* 0x000fee0008000f00 */
.L_x_157:
[----:B---3--:R3:W1:Y:S02]  /*8a20*/  SYNCS.PHASECHK.TRANS64.TRYWAIT P0, [R0+URZ+0x68], R2 ;  /* 0x00006802000075a7 */ /* 0x00866400080011ff */
[----:B-1----:R-:W-:Y:S05]  /*8a30*/  @!P0 NANOSLEEP.SYNCS 0x989680 ;  /* 0x009896800000895d */ /* 0x002fea0003900000 */
[----:B------:R-:W1:Y:S02]  /*8a40*/  @!P0 SYNCS.PHASECHK.TRANS64 P0, [R0+URZ+0x68], R2 ;  /* 0x00006802000085a7 */ /* 0x000e6400080010ff */
[----:B-1----:R-:W-:Y:S05]  /*8a50*/  @!P0 BRA `(.L_x_157) ;  /* 0xfffffffc00f08947 */ /* 0x002fea000383ffff */
[----:B------:R-:W-:Y:S05]  /*8a60*/  BRA `(.L_x_72) ;  /* 0xffffffbc009c7947 */ /* 0x000fea000383ffff */
.L_x_76:
[----:B------:R-:W-:Y:S07]  /*8a70*/  MOV R0, UR4 ;  /* 0x0000000400007c02 */ /* 0x000fee0008000f00 */
.L_x_158:
[----:B--2---:R2:W3:Y:S02]  /*8a80*/  SYNCS.PHASECHK.TRANS64.TRYWAIT P0, [R0+URZ+0x40], R14 ;  /* 0x0000400e000075a7 */ /* 0x0044e400080011ff */
[----:B---3--:R-:W-:Y:S05]  /*8a90*/  @!P0 NANOSLEEP.SYNCS 0x989680 ;  /* 0x009896800000895d */ /* 0x008fea0003900000 */
[----:B------:R-:W3:Y:S02]  /*8aa0*/  @!P0 SYNCS.PHASECHK.TRANS64 P0, [R0+URZ+0x40], R14 ;  /* 0x0000400e000085a7 */ /* 0x000ee400080010ff */
[----:B---3--:R-:W-:Y:S05]  /*8ab0*/  @!P0 BRA `(.L_x_158) ;  /* 0xfffffffc00f08947 */ /* 0x008fea000383ffff */
[----:B------:R-:W-:Y:S05]  /*8ac0*/  BRA `(.L_x_159) ;  /* 0xffffffc000187947 */ /* 0x000fea000383ffff */
.L_x_77:
[----:B------:R-:W-:Y:S07]  /*8ad0*/  MOV R0, UR4 ;  /* 0x0000000400007c02 */ /* 0x000fee0008000f00 */
.L_x_160:
[----:B--2---:R2:W3:Y:S02]  /*8ae0*/  SYNCS.PHASECHK.TRANS64.TRYWAIT P0, [R0+URZ+0x48], R14 ;  /* 0x0000480e000075a7 */ /* 0x0044e400080011ff */
[----:B---3--:R-:W-:Y:S05]  /*8af0*/  @!P0 NANOSLEEP.SYNCS 0x989680 ;  /* 0x009896800000895d */ /* 0x008fea0003900000 */
[----:B------:R-:W3:Y:S02]  /*8b00*/  @!P0 SYNCS.PHASECHK.TRANS64 P0, [R0+URZ+0x48], R14 ;  /* 0x0000480e000085a7 */ /* 0x000ee400080010ff */
[----:B---3--:R-:W-:Y:S05]  /*8b10*/  @!P0 BRA `(.L_x_160) ;  /* 0xfffffffc00f08947 */ /* 0x008fea000383ffff */
[----:B------:R-:W-:Y:S05]  /*8b20*/  BRA `(.L_x_161) ;  /* 0xffffffc000547947 */ /* 0x000fea000383ffff */
.L_x_78:
[----:B------:R-:W-:Y:S07]  /*8b30*/  MOV R0, UR4 ;  /* 0x0000000400007c02 */ /* 0x000fee0008000f00 */
.L_x_162:
[----:B--2---:R2:W3:Y:S02]  /*8b40*/  SYNCS.PHASECHK.TRANS64.TRYWAIT P0, [R0+URZ+0x50], R14 ;  /* 0x0000500e000075a7 */ /* 0x0044e400080011ff */
[----:B---3--:R-:W-:Y:S05]  /*8b50*/  @!P0 NANOSLEEP.SYNCS 0x989680 ;  /* 0x009896800000895d */ /* 0x008fea0003900000 */
[----:B------:R-:W3:Y:S02]  /*8b60*/  @!P0 SYNCS.PHASECHK.TRANS64 P0, [R0+URZ+0x50], R14 ;  /* 0x0000500e000085a7 */ /* 0x000ee400080010ff */
[----:B---3--:R-:W-:Y:S05]  /*8b70*/  @!P0 BRA `(.L_x_162) ;  /* 0xfffffffc00f08947 */ /* 0x008fea000383ffff */
[----:B------:R-:W-:Y:S05]  /*8b80*/  BRA `(.L_x_163) ;  /* 0xffffffc000987947 */ /* 0x000fea000383ffff */
.L_x_79:
[----:B------:R-:W-:Y:S07]  /*8b90*/  MOV R0, UR4 ;  /* 0x0000000400007c02 */ /* 0x000fee0008000f00 */
.L_x_164:
[----:B-1----:R1:W2:Y:S02]  /*8ba0*/  SYNCS.PHASECHK.TRANS64.TRYWAIT P0, [R0+URZ+0x58], R14 ;  /* 0x0000580e000075a7 */ /* 0x0022a400080011ff */
[----:B--2---:R-:W-:Y:S05]  /*8bb0*/  @!P0 NANOSLEEP.SYNCS 0x989680 ;  /* 0x009896800000895d */ /* 0x004fea0003900000 */
[----:B------:R-:W2:Y:S02]  /*8bc0*/  @!P0 SYNCS.PHASECHK.TRANS64 P0, [R0+URZ+0x58], R14 ;  /* 0x0000580e000085a7 */ /* 0x000ea400080010ff */
[----:B--2---:R-:W-:Y:S05]  /*8bd0*/  @!P0 BRA `(.L_x_164) ;  /* 0xfffffffc00f08947 */ /* 0x004fea000383ffff */
[----:B------:R-:W-:Y:S05]  /*8be0*/  BRA `(.L_x_165) ;  /* 0xffffffc4001c7947 */ /* 0x000fea000383ffff */
.L_x_81:
[----:B------:R-:W-:-:S07]  /*8bf0*/  MOV R0, UR4 ;  /* 0x0000000400007c02 */ /* 0x000fce0008000f00 */
.L_x_166:
[----:B-1----:R1:W2:Y:S02]  /*8c00*/  SYNCS.PHASECHK.TRANS64.TRYWAIT P0, [R0+URZ+0x40], R2 ;  /* 0x00004002000075a7 */ /* 0x0022a400080011ff */
[----:B--2---:R-:W-:Y:S05]  /*8c10*/  @!P0 NANOSLEEP.SYNCS 0x989680 ;  /* 0x009896800000895d */ /* 0x004fea0003900000 */
[----:B------:R-:W2:Y:S02]  /*8c20*/  @!P0 SYNCS.PHASECHK.TRANS64 P0, [R0+URZ+0x40], R2 ;  /* 0x00004002000085a7 */ /* 0x000ea400080010ff */
[----:B--2---:R-:W-:Y:S05]  /*8c30*/  @!P0 BRA `(.L_x_166) ;  /* 0xfffffffc00f08947 */ /* 0x004fea000383ffff */
[----:B------:R-:W-:Y:S05]  /*8c40*/  BRA `(.L_x_167) ;  /* 0xffffffc4008c7947 */ /* 0x000fea000383ffff */
.L_x_82:
[----:B-1----:R-:W-:-:S07]  /*8c50*/  MOV R0, UR4 ;  /* 0x0000000400007c02 */ /* 0x002fce0008000f00 */
.L_x_168:
[----:B-1----:R1:W2:Y:S02]  /*8c60*/  SYNCS.PHASECHK.TRANS64.TRYWAIT P0, [R0+URZ+0x48], R2 ;  /* 0x00004802000075a7 */ /* 0x0022a400080011ff */
[----:B--2---:R-:W-:Y:S05]  /*8c70*/  @!P0 NANOSLEEP.SYNCS 0x989680 ;  /* 0x009896800000895d */ /* 0x004fea0003900000 */
[----:B------:R-:W2:Y:S02]  /*8c80*/  @!P0 SYNCS.PHASECHK.TRANS64 P0, [R0+URZ+0x48], R2 ;  /* 0x00004802000085a7 */ /* 0x000ea400080010ff */
[----:B--2---:R-:W-:Y:S05]  /*8c90*/  @!P0 BRA `(.L_x_168) ;  /* 0xfffffffc00f08947 */ /* 0x004fea000383ffff */
[----:B------:R-:W-:Y:S05]  /*8ca0*/  BRA `(.L_x_169) ;  /* 0xffffffc4007c7947 */ /* 0x000fea000383ffff */
.L_x_83:
[----:B-1----:R-:W-:-:S07]  /*8cb0*/  MOV R0, UR4 ;  /* 0x0000000400007c02 */ /* 0x002fce0008000f00 */
.L_x_170:
[----:B-1----:R1:W2:Y:S02]  /*8cc0*/  SYNCS.PHASECHK.TRANS64.TRYWAIT P0, [R0+URZ+0x50], R2 ;  /* 0x00005002000075a7 */ /* 0x0022a400080011ff */
[----:B--2---:R-:W-:Y:S05]  /*8cd0*/  @!P0 NANOSLEEP.SYNCS 0x989680 ;  /* 0x009896800000895d */ /* 0x004fea0003900000 */
[----:B------:R-:W2:Y:S02]  /*8ce0*/  @!P0 SYNCS.PHASECHK.TRANS64 P0, [R0+URZ+0x50], R2 ;  /* 0x00005002000085a7 */ /* 0x000ea400080010ff */
[----:B--2---:R-:W-:Y:S05]  /*8cf0*/  @!P0 BRA `(.L_x_170) ;  /* 0xfffffffc00f08947 */ /* 0x004fea000383ffff */
[----:B------:R-:W-:Y:S05]  /*8d00*/  BRA `(.L_x_171) ;  /* 0xffffffc4006c7947 */ /* 0x000fea000383ffff */
.L_x_85:
[----:B--2---:R2:W4:Y:S02]  /*8d10*/  SYNCS.PHASECHK.TRANS64.TRYWAIT P0, [R0+URZ+0x70], R2 ;  /* 0x00007002000075a7 */ /* 0x00452400080011ff */
[----:B----4-:R-:W-:Y:S05]  /*8d20*/  @!P0 NANOSLEEP.SYNCS 0x989680 ;  /* 0x009896800000895d */ /* 0x010fea0003900000 */
[----:B------:R-:W4:Y:S02]  /*8d30*/  @!P0 SYNCS.PHASECHK.TRANS64 P0, [R0+URZ+0x70], R2 ;  /* 0x00007002000085a7 */ /* 0x000f2400080010ff */
[----:B----4-:R-:W-:Y:S05]  /*8d40*/  @!P0 BRA `(.L_x_85) ;  /* 0xfffffffc00f08947 */ /* 0x010fea000383ffff */
[----:B------:R-:W-:Y:S05]  /*8d50*/  BRA `(.L_x_172) ;  /* 0xffffffc800487947 */ /* 0x000fea000383ffff */
.L_x_96:
[----:B-1----:R-:W-:Y:S04]  /*8d60*/  MOV R0, UR36 ;  /* 0x0000002400007c02 */ /* 0x002fe80008000f00 */
[----:B------:R1:W3:Y:S03]  /*8d70*/  SYNCS.PHASECHK.TRANS64.TRYWAIT P1, [R0+URZ+0x20], R3 ;  /* 0x00002003000075a7 */ /* 0x0002e600080211ff */
[----:B---3--:R-:W-:Y:S05]  /*8d80*/  @!P1 NANOSLEEP.SYNCS 0x989680 ;  /* 0x009896800000995d */ /* 0x008fea0003900000 */
[----:B------:R-:W3:Y:S02]  /*8d90*/  @!P1 SYNCS.PHASECHK.TRANS64 P1, [R0+URZ+0x20], R3 ;  /* 0x00002003000095a7 */ /* 0x000ee400080210ff */
[----:B---3--:R-:W-:Y:S05]  /*8da0*/  @!P1 BRA `(.L_x_96) ;  /* 0xfffffffc00ec9947 */ /* 0x008fea000383ffff */
[----:B------:R-:W-:Y:S05]  /*8db0*/  BRA `(.L_x_95) ;  /* 0xffffffd400887947 */ /* 0x000fea000383ffff */
.L_x_98:
[----:B-1----:R1:W2:Y:S02]  /*8dc0*/  SYNCS.PHASECHK.TRANS64.TRYWAIT P0, [R87+URZ+0x90], R2 ;  /* 0x00009002570075a7 */ /* 0x0022a400080011ff */
[----:B--2---:R-:W-:Y:S05]  /*8dd0*/  @!P0 NANOSLEEP.SYNCS 0x989680 ;  /* 0x009896800000895d */ /* 0x004fea0003900000 */
[----:B------:R-:W2:Y:S02]  /*8de0*/  @!P0 SYNCS.PHASECHK.TRANS64 P0, [R87+URZ+0x90], R2 ;  /* 0x00009002570085a7 */ /* 0x000ea400080010ff */
[----:B--2---:R-:W-:Y:S05]  /*8df0*/  @!P0 BRA `(.L_x_98) ;  /* 0xfffffffc00f08947 */ /* 0x004fea000383ffff */
[----:B------:R-:W-:Y:S05]  /*8e00*/  BRA `(.L_x_97) ;  /* 0xffffffd400b47947 */ /* 0x000fea000383ffff */
.L_x_107:
[----:B-1----:R1:W2:Y:S02]  /*8e10*/  SYNCS.PHASECHK.TRANS64.TRYWAIT P0, [R2+URZ+0x20], R0 ;  /* 0x00002000020075a7 */ /* 0x0022a400080011ff */
[----:B--2---:R-:W-:Y:S05]  /*8e20*/  @!P0 NANOSLEEP.SYNCS 0x989680 ;  /* 0x009896800000895d */ /* 0x004fea0003900000 */
[----:B------:R-:W2:Y:S02]  /*8e30*/  @!P0 SYNCS.PHASECHK.TRANS64 P0, [R2+URZ+0x20], R0 ;  /* 0x00002000020085a7 */ /* 0x000ea400080010ff */
[----:B--2---:R-:W-:Y:S05]  /*8e40*/  @!P0 BRA `(.L_x_107) ;  /* 0xfffffffc00f08947 */ /* 0x004fea000383ffff */
[----:B------:R-:W-:Y:S05]  /*8e50*/  BRA `(.L_x_106) ;  /* 0xffffffdc00587947 */ /* 0x000fea000383ffff */
.L_x_115:
[----:B-1----:R1:W2:Y:S02]  /*8e60*/  SYNCS.PHASECHK.TRANS64.TRYWAIT P0, [R0+URZ+0x20], R5 ;  /* 0x00002005000075a7 */ /* 0x0022a400080011ff */
[----:B--2---:R-:W-:Y:S05]  /*8e70*/  @!P0 NANOSLEEP.SYNCS 0x989680 ;  /* 0x009896800000895d */ /* 0x004fea0003900000 */
[----:B------:R-:W2:Y:S02]  /*8e80*/  @!P0 SYNCS.PHASECHK.TRANS64 P0, [R0+URZ+0x20], R5 ;  /* 0x00002005000085a7 */ /* 0x000ea400080010ff */
[----:B--2---:R-:W-:Y:S05]  /*8e90*/  @!P0 BRA `(.L_x_115) ;  /* 0xfffffffc00f08947 */ /* 0x004fea000383ffff */
[----:B------:R-:W-:Y:S05]  /*8ea0*/  BRA `(.L_x_114) ;  /* 0xffffffe4001c7947 */ /* 0x000fea000383ffff */
.L_x_123:
[----:B--2---:R2:W3:Y:S02]  /*8eb0*/  SYNCS.PHASECHK.TRANS64.TRYWAIT P0, [R2+URZ+0x20], R0 ;  /* 0x00002000020075a7 */ /* 0x0044e400080011ff */
[----:B---3--:R-:W-:Y:S05]  /*8ec0*/  @!P0 NANOSLEEP.SYNCS 0x989680 ;  /* 0x009896800000895d */ /* 0x008fea0003900000 */
[----:B------:R-:W3:Y:S02]  /*8ed0*/  @!P0 SYNCS.PHASECHK.TRANS64 P0, [R2+URZ+0x20], R0 ;  /* 0x00002000020085a7 */ /* 0x000ee400080010ff */
[----:B---3--:R-:W-:Y:S05]  /*8ee0*/  @!P0 BRA `(.L_x_123) ;  /* 0xfffffffc00f08947 */ /* 0x008fea000383ffff */
[----:B------:R-:W-:Y:S05]  /*8ef0*/  BRA `(.L_x_122) ;  /* 0xffffffe800e07947 */ /* 0x000fea000383ffff */
        .weak           $__internal_0_$__cuda_sm10x_tcgen05_guardrail_trap_col_being_dealloced_not_returned_by_alloc
        .type           $__internal_0_$__cuda_sm10x_tcgen05_guardrail_trap_col_being_dealloced_not_returned_by_alloc,@function
        .size           $__internal_0_$__cuda_sm10x_tcgen05_guardrail_trap_col_being_dealloced_not_returned_by_alloc,($__internal_1_$__cuda_sm10x_tcgen05_guardrail_trap_phase_invalid_during_alloc - $__internal_0_$__cuda_sm10x_tcgen05_guardrail_trap_col_being_dealloced_not_returned_by_alloc)
$__internal_0_$__cuda_sm10x_tcgen05_guardrail_trap_col_being_dealloced_not_returned_by_alloc:
[----:B------:R-:W-:Y:S05]  /*8f00*/  BPT.TRAP 0x1 ;  /* 0x000000040000795c */ /* 0x000fea0000300000 */
[----:B------:R-:W-:-:S04]  /*8f10*/  HFMA2 R3, -RZ, RZ, 0, 0 ;  /* 0x00000000ff037431 */ /* 0x000fc800000001ff */
[----:B------:R-:W-:Y:S05]  /*8f20*/  RET.REL.NODEC R2 `(_ZN7cutlass13device_kernelINS_4gemm6kernel13GemmUniversalIN4cute5tupleIJiiiiEEENS1_10collective13CollectiveMmaINS1_35MainloopSm100TmaUmmaWarpSpecializedILi2ELi2ELi4ENS5_IJNS4_1CILi1EEESB_SB_EEEEENS5_IJNSA_ILi64EEENSA_ILi128EEESF_EEEfNS5_IJlSB_lEEEfNS5_IJSB_llEEENS4_8TiledMMAINS4_8MMA_AtomIJNS4_17SM100_MMA_TF32_SSINS_10tfloat32_tESM_fLi64ELi128ELNS4_4UMMA5MajorE0ELSO_1ELNSN_7ScaleInE0ELSP_0EEEEEENS4_6LayoutISC_NS5_IJNSA_ILi0EEEST_ST_EEEEENS5_IJNS4_10UnderscoreESW_SW_EEEEENS4_13SM90_TMA_LOADENS4_14ComposedLayoutINS4_7SwizzleILi3ELi4ELi3EEENS4_18smem_ptr_flag_bitsILi32EEENSS_INS5_IJNSA_ILi8EEENSA_ILi32EEEEEENS5_IJS16_SB_EEEEEEEvNS4_8identityESZ_NS10_INS11_ILi2ELi5ELi2EEES14_NSS_INS5_IJS16_NSA_ILi4EEEEEENS5_IJSB_S16_EEEEEEEvS1B_EENS_8epilogue10collective18CollectiveEpilogueINS1J_23Sm100TmaWarpSpecializedILi4ELi2ELi16ELb1ELb0EEEJSG_NS5_IJNSS_ISE_SB_EENSS_IS16_SB_EEEEEfSH_fSH_NS1J_6fusion15FusionCallbacksIS1N_NS1R_17LinearCombinationIffffLNS_15FloatRoundStyleE2EEESG_S1Q_JEEENS4_5SM1004TMEM4LOAD26SM100_TMEM_LOAD_16dp128b8xESZ_S1A_NS4_17SM75_U32x4_LDSM_NENS4_14SM90_TMA_STOREES1A_NS4_17SM90_U32x4_STSM_NENS4_39AutoVectorizingCopyWithAssumedAlignmentILi128EEEEEEvvEEEEvNT_6ParamsE) ;  /* 0xffffff7002347950 */ /* 0x000fea0003c3ffff */
        .weak           $__internal_1_$__cuda_sm10x_tcgen05_guardrail_trap_phase_invalid_during_alloc
        .type           $__internal_1_$__cuda_sm10x_tcgen05_guardrail_trap_phase_invalid_during_alloc,@function
        .size           $__internal_1_$__cuda_sm10x_tcgen05_guardrail_trap_phase_invalid_during_alloc,($__internal_2_$__cuda_sm10x_tcgen05_guardrail_trap_unallocated_columns_being_dealloced - $__internal_1_$__cuda_sm10x_tcgen05_guardrail_trap_phase_invalid_during_alloc)
$__internal_1_$__cuda_sm10x_tcgen05_guardrail_trap_phase_invalid_during_alloc:
[----:B------:R-:W-:Y:S05]  /*8f30*/  BPT.TRAP 0x1 ;  /* 0x000000040000795c */ /* 0x000fea0000300000 */
[----:B------:R-:W-:-:S04]  /*8f40*/  MOV R3, 0x0 ;  /* 0x0000000000037802 */ /* 0x000fc80000000f00 */
[----:B------:R-:W-:Y:S05]  /*8f50*/  RET.REL.NODEC R2 `(_ZN7cutlass13device_kernelINS_4gemm6kernel13GemmUniversalIN4cute5tupleIJiiiiEEENS1_10collective13CollectiveMmaINS1_35MainloopSm100TmaUmmaWarpSpecializedILi2ELi2ELi4ENS5_IJNS4_1CILi1EEESB_SB_EEEEENS5_IJNSA_ILi64EEENSA_ILi128EEESF_EEEfNS5_IJlSB_lEEEfNS5_IJSB_llEEENS4_8TiledMMAINS4_8MMA_AtomIJNS4_17SM100_MMA_TF32_SSINS_10tfloat32_tESM_fLi64ELi128ELNS4_4UMMA5MajorE0ELSO_1ELNSN_7ScaleInE0ELSP_0EEEEEENS4_6LayoutISC_NS5_IJNSA_ILi0EEEST_ST_EEEEENS5_IJNS4_10UnderscoreESW_SW_EEEEENS4_13SM90_TMA_LOADENS4_14ComposedLayoutINS4_7SwizzleILi3ELi4ELi3EEENS4_18smem_ptr_flag_bitsILi32EEENSS_INS5_IJNSA_ILi8EEENSA_ILi32EEEEEENS5_IJS16_SB_EEEEEEEvNS4_8identityESZ_NS10_INS11_ILi2ELi5ELi2EEES14_NSS_INS5_IJS16_NSA_ILi4EEEEEENS5_IJSB_S16_EEEEEEEvS1B_EENS_8epilogue10collective18CollectiveEpilogueINS1J_23Sm100TmaWarpSpecializedILi4ELi2ELi16ELb1ELb0EEEJSG_NS5_IJNSS_ISE_SB_EENSS_IS16_SB_EEEEEfSH_fSH_NS1J_6fusion15FusionCallbacksIS1N_NS1R_17LinearCombinationIffffLNS_15FloatRoundStyleE2EEESG_S1Q_JEEENS4_5SM1004TMEM4LOAD26SM100_TMEM_LOAD_16dp128b8xESZ_S1A_NS4_17SM75_U32x4_LDSM_NENS4_14SM90_TMA_STOREES1A_NS4_17SM90_U32x4_STSM_NENS4_39AutoVectorizingCopyWithAssumedAlignmentILi128EEEEEEvvEEEEvNT_6ParamsE) ;  /* 0xffffff7002287950 */ /* 0x000fea0003c3ffff */
        .weak           $__internal_2_$__cuda_sm10x_tcgen05_guardrail_trap_unallocated_columns_being_dealloced
        .type           $__internal_2_$__cuda_sm10x_tcgen05_guardrail_trap_unallocated_columns_being_dealloced,@function
        .size           $__internal_2_$__cuda_sm10x_tcgen05_guardrail_trap_unallocated_columns_being_dealloced,(.L_x_174 - $__internal_2_$__cuda_sm10x_tcgen05_guardrail_trap_unallocated_columns_being_dealloced)
$__internal_2_$__cuda_sm10x_tcgen05_guardrail_trap_unallocated_columns_being_dealloced:
[----:B------:R-:W-:Y:S05]  /*8f60*/  BPT.TRAP 0x1 ;  /* 0x000000040000795c */ /* 0x000fea0000300000 */
[----:B------:R-:W-:-:S04]  /*8f70*/  HFMA2 R3, -RZ, RZ, 0, 0 ;  /* 0x00000000ff037431 */ /* 0x000fc800000001ff */
[----:B------:R-:W-:Y:S05]  /*8f80*/  RET.REL.NODEC R2 `(_ZN7cutlass13device_kernelINS_4gemm6kernel13GemmUniversalIN4cute5tupleIJiiiiEEENS1_10collective13CollectiveMmaINS1_35MainloopSm100TmaUmmaWarpSpecializedILi2ELi2ELi4ENS5_IJNS4_1CILi1EEESB_SB_EEEEENS5_IJNSA_ILi64EEENSA_ILi128EEESF_EEEfNS5_IJlSB_lEEEfNS5_IJSB_llEEENS4_8TiledMMAINS4_8MMA_AtomIJNS4_17SM100_MMA_TF32_SSINS_10tfloat32_tESM_fLi64ELi128ELNS4_4UMMA5MajorE0ELSO_1ELNSN_7ScaleInE0ELSP_0EEEEEENS4_6LayoutISC_NS5_IJNSA_ILi0EEEST_ST_EEEEENS5_IJNS4_10UnderscoreESW_SW_EEEEENS4_13SM90_TMA_LOADENS4_14ComposedLayoutINS4_7SwizzleILi3ELi4ELi3EEENS4_18smem_ptr_flag_bitsILi32EEENSS_INS5_IJNSA_ILi8EEENSA_ILi32EEEEEENS5_IJS16_SB_EEEEEEEvNS4_8identityESZ_NS10_INS11_ILi2ELi5ELi2EEES14_NSS_INS5_IJS16_NSA_ILi4EEEEEENS5_IJSB_S16_EEEEEEEvS1B_EENS_8epilogue10collective18CollectiveEpilogueINS1J_23Sm100TmaWarpSpecializedILi4ELi2ELi16ELb1ELb0EEEJSG_NS5_IJNSS_ISE_SB_EENSS_IS16_SB_EEEEEfSH_fSH_NS1J_6fusion15FusionCallbacksIS1N_NS1R_17LinearCombinationIffffLNS_15FloatRoundStyleE2EEESG_S1Q_JEEENS4_5SM1004TMEM4LOAD26SM100_TMEM_LOAD_16dp128b8xESZ_S1A_NS4_17SM75_U32x4_LDSM_NENS4_14SM90_TMA_STOREES1A_NS4_17SM90_U32x4_STSM_NENS4_39AutoVectorizingCopyWithAssumedAlignmentILi128EEEEEEvvEEEEvNT_6ParamsE) ;  /* 0xffffff70021c7950 */ /* 0x000fea0003c3ffff */
.L_x_173:
[----:B------:R-:W-:-:S00]  /*8f90*/  BRA `(.L_x_173) ;  /* 0xfffffffc00fc7947 */ /* 0x000fc0000383ffff */
[----:B------:R-:W-:-:S00]  /*8fa0*/  NOP ;  /* 0x0000000000007918 */ /* 0x000fc00000000000 */
        /* <DEDUP_REMOVED lines=13> */
.L_x_174:


//--------------------- .nv.global.init           --------------------------
	.section	.nv.global.init,"aw",@progbits
.nv.global.init:
	.type		$str$27,@object
	.size		$str$27,($str$28 - $str$27)
$str$27:
        /*0000*/ 	.byte	0x28, 0x61, 0x64, 0x64, 0x72, 0x65, 0x73, 0x73, 0x20, 0x26, 0x20, 0x6d, 0x61, 0x73, 0x6b, 0x29
        /*0010*/ 	.byte	0x20, 0x3d, 0x3d, 0x20, 0x30, 0x00
	.type		$str$28,@object
	.size		$str$28,($str$26 - $str$28)
$str$28:
        /*0016*/ 	.byte	0x2f, 0x74, 0x6d, 0x70, 0x2f, 0x63, 0x75, 0x74, 0x6c, 0x61, 0x73, 0x73, 0x5f, 0x73, 0x77, 0x65
        /*0026*/ 	.byte	0x65, 0x70, 0x5f, 0x73, 0x72, 0x63, 0x2f, 0x69, 0x6e, 0x63, 0x6c, 0x75, 0x64, 0x65, 0x2f, 0x63
        /*0036*/ 	.byte	0x75, 0x74, 0x65, 0x2f, 0x70, 0x6f, 0x69, 0x6e, 0x74, 0x65, 0x72, 0x5f, 0x66, 0x6c, 0x61, 0x67
        /*0046*/ 	.byte	0x67, 0x65, 0x64, 0x2e, 0x68, 0x70, 0x70, 0x00
	.type		$str$26,@object
	.size		$str$26,($str$25 - $str$26)
$str$26:
        /*004e*/ 	.byte	0x2f, 0x74, 0x6d, 0x70, 0x2f, 0x63, 0x75, 0x74, 0x6c, 0x61, 0x73, 0x73, 0x5f, 0x73, 0x77, 0x65
        /*005e*/ 	.byte	0x65, 0x70, 0x5f, 0x73, 0x72, 0x63, 0x2f, 0x69, 0x6e, 0x63, 0x6c, 0x75, 0x64, 0x65, 0x2f, 0x63
        /*006e*/ 	.byte	0x75, 0x74, 0x65, 0x2f, 0x61, 0x74, 0x6f, 0x6d, 0x2f, 0x63, 0x6f, 0x70, 0x79, 0x5f, 0x74, 0x72
        /*007e*/ 	.byte	0x61, 0x69, 0x74, 0x73, 0x5f, 0x73, 0x6d, 0x31, 0x30, 0x30, 0x2e, 0x68, 0x70, 0x70, 0x00
	.type		$str$25,@object
	.size		$str$25,(__unnamed_1 - $str$25)
$str$25:
        /*008d*/ 	.byte	0x28, 0x28, 0x75, 0x69, 0x6e, 0x74, 0x33, 0x32, 0x5f, 0x74, 0x28, 0x74, 0x68, 0x72, 0x65, 0x61
        /*009d*/ 	.byte	0x64, 0x49, 0x64, 0x78, 0x2e, 0x78, 0x29, 0x20, 0x2f, 0x20, 0x33, 0x32, 0x29, 0x20, 0x25, 0x20
        /*00ad*/ 	.byte	0x34, 0x29, 0x20, 0x3d, 0x3d, 0x20, 0x28, 0x28, 0x28, 0x74, 0x6d, 0x65, 0x6d, 0x5f, 0x61, 0x64
        /*00bd*/ 	.byte	0x64, 0x72, 0x20, 0x3e, 0x3e, 0x20, 0x31, 0x36, 0x29, 0x20, 0x2f, 0x20, 0x33, 0x32, 0x29, 0x20
        /*00cd*/ 	.byte	0x25, 0x20, 0x34, 0x29, 0x00
	.type		__unnamed_1,@object
	.size		__unnamed_1,(__unnamed_2 - __unnamed_1)
__unnamed_1:
        /*00d2*/ 	.byte	0x61, 0x75, 0x74, 0x6f, 0x20, 0x63, 0x75, 0x74, 0x65, 0x3a, 0x3a, 0x61, 0x73, 0x5f, 0x70, 0x6f
        /* <DEDUP_REMOVED lines=23> */
        /*0252*/ 	.byte	0x3c, 0x32, 0x30, 0x34, 0x38, 0x3e, 0x3e, 0x3e, 0x3e, 0x5d, 0x00
	.type		__unnamed_2,@object
	.size		__unnamed_2,(.L_2 - __unnamed_2)
__unnamed_2:
        /* <DEDUP_REMOVED lines=45> */
        /*052d*/ 	.byte	0x3e, 0x3e, 0x3e, 0x5d, 0x00
.L_2:


//--------------------- .nv.shared._ZN7cutlass13device_kernelINS_4gemm6kernel13GemmUniversalIN4cute5tupleIJiiiiEEENS1_10collective13CollectiveMmaINS1_35MainloopSm100TmaUmmaWarpSpecializedILi2ELi2ELi4ENS5_IJNS4_1CILi1EEESB_SB_EEEEENS5_IJNSA_ILi64EEENSA_ILi128EEESF_EEEfNS5_IJlSB_lEEEfNS5_IJSB_llEEENS4_8TiledMMAINS4_8MMA_AtomIJNS4_17SM100_MMA_TF32_SSINS_10tfloat32_tESM_fLi64ELi128ELNS4_4UMMA5MajorE0ELSO_1ELNSN_7ScaleInE0ELSP_0EEEEEENS4_6LayoutISC_NS5_IJNSA_ILi0EEEST_ST_EEEEENS5_IJNS4_10UnderscoreESW_SW_EEEEENS4_13SM90_TMA_LOADENS4_14ComposedLayoutINS4_7SwizzleILi3ELi4ELi3EEENS4_18smem_ptr_flag_bitsILi32EEENSS_INS5_IJNSA_ILi8EEENSA_ILi32EEEEEENS5_IJS16_SB_EEEEEEEvNS4_8identityESZ_NS10_INS11_ILi2ELi5ELi2EEES14_NSS_INS5_IJS16_NSA_ILi4EEEEEENS5_IJSB_S16_EEEEEEEvS1B_EENS_8epilogue10collective18CollectiveEpilogueINS1J_23Sm100TmaWarpSpecializedILi4ELi2ELi16ELb1ELb0EEEJSG_NS5_IJNSS_ISE_SB_EENSS_IS16_SB_EEEEEfSH_fSH_NS1J_6fusion15FusionCallbacksIS1N_NS1R_17LinearCombinationIffffLNS_15FloatRoundStyleE2EEESG_S1Q_JEEENS4_5SM1004TMEM4LOAD26SM100_TMEM_LOAD_16dp128b8xESZ_S1A_NS4_17SM75_U32x4_LDSM_NENS4_14SM90_TMA_STOREES1A_NS4_17SM90_U32x4_STSM_NENS4_39AutoVectorizingCopyWithAssumedAlignmentILi128EEEEEEvvEEEEvNT_6ParamsE --------------------------
	.section	.nv.shared._ZN7cutlass13device_kernelINS_4gemm6kernel13GemmUniversalIN4cute5tupleIJiiiiEEENS1_10collective13CollectiveMmaINS1_35MainloopSm100TmaUmmaWarpSpecializedILi2ELi2ELi4ENS5_IJNS4_1CILi1EEESB_SB_EEEEENS5_IJNSA_ILi64EEENSA_ILi128EEESF_EEEfNS5_IJlSB_lEEEfNS5_IJSB_llEEENS4_8TiledMMAINS4_8MMA_AtomIJNS4_17SM100_MMA_TF32_SSINS_10tfloat32_tESM_fLi64ELi128ELNS4_4UMMA5MajorE0ELSO_1ELNSN_7ScaleInE0ELSP_0EEEEEENS4_6LayoutISC_NS5_IJNSA_ILi0EEEST_ST_EEEEENS5_IJNS4_10UnderscoreESW_SW_EEEEENS4_13SM90_TMA_LOADENS4_14ComposedLayoutINS4_7SwizzleILi3ELi4ELi3EEENS4_18smem_ptr_flag_bitsILi32EEENSS_INS5_IJNSA_ILi8EEENSA_ILi32EEEEEENS5_IJS16_SB_EEEEEEEvNS4_8identityESZ_NS10_INS11_ILi2ELi5ELi2EEES14_NSS_INS5_IJS16_NSA_ILi4EEEEEENS5_IJSB_S16_EEEEEEEvS1B_EENS_8epilogue10collective18CollectiveEpilogueINS1J_23Sm100TmaWarpSpecializedILi4ELi2ELi16ELb1ELb0EEEJSG_NS5_IJNSS_ISE_SB_EENSS_IS16_SB_EEEEEfSH_fSH_NS1J_6fusion15FusionCallbacksIS1N_NS1R_17LinearCombinationIffffLNS_15FloatRoundStyleE2EEESG_S1Q_JEEENS4_5SM1004TMEM4LOAD26SM100_TMEM_LOAD_16dp128b8xESZ_S1A_NS4_17SM75_U32x4_LDSM_NENS4_14SM90_TMA_STOREES1A_NS4_17SM90_U32x4_STSM_NENS4_39AutoVectorizingCopyWithAssumedAlignmentILi128EEEEEEvvEEEEvNT_6ParamsE,"aw",@nobits
	.sectionflags	@""
	.align	16
	.zero		1024


//--------------------- .nv.shared.reserved.0     --------------------------
	.section	.nv.shared.reserved.0,"aw",@nobits
	.weak		__nv_reservedSMEM_offset_0_alias
	.size		__nv_reservedSMEM_offset_0_alias, 0, 64
	.other		__nv_reservedSMEM_offset_0_alias,@"STO_CUDA_RESERVED_SHARED STV_DEFAULT"
__nv_reservedSMEM_offset_0_alias:
	.zero		0
.nv.shared.reserved.0:
	.zero		64
	.weak		__nv_reservedSMEM_tcgen05_partition
	.type		__nv_reservedSMEM_tcgen05_partition,@object
	.size		__nv_reservedSMEM_tcgen05_partition,(.L_0 - __nv_reservedSMEM_tcgen05_partition)
__nv_reservedSMEM_tcgen05_partition:
	.zero		32
.L_0:


//--------------------- .nv.global                --------------------------
	.section	.nv.global,"aw",@nobits
.nv.global:
	.type		_ZN40_INTERNAL_d27361c1_4_k_cu_b27f8b22_332874cute1_E,@object
	.size		_ZN40_INTERNAL_d27361c1_4_k_cu_b27f8b22_332874cute1_E,(_ZN40_INTERNAL_d27361c1_4_k_cu_b27f8b22_332874cuda3std3__45__cpo6cbeginE - _ZN40_INTERNAL_d27361c1_4_k_cu_b27f8b22_332874cute1_E)
_ZN40_INTERNAL_d27361c1_4_k_cu_b27f8b22_332874cute1_E:
	.zero		1
	.type		_ZN40_INTERNAL_d27361c1_4_k_cu_b27f8b22_332874cuda3std3__45__cpo6cbeginE,@object
	.size		_ZN40_INTERNAL_d27361c1_4_k_cu_b27f8b22_332874cuda3std3__45__cpo6cbeginE,(_ZN40_INTERNAL_d27361c1_4_k_cu_b27f8b22_332874cuda3std3__48in_placeE - _ZN40_INTERNAL_d27361c1_4_k_cu_b27f8b22_332874cuda3std3__45__cpo6cbeginE)
_ZN40_INTERNAL_d27361c1_4_k_cu_b27f8b22_332874cuda3std3__45__cpo6cbeginE:
	.zero		1
	.type		_ZN40_INTERNAL_d27361c1_4_k_cu_b27f8b22_332874cuda3std3__48in_placeE,@object
	.size		_ZN40_INTERNAL_d27361c1_4_k_cu_b27f8b22_332874cuda3std3__48in_placeE,(_ZN40_INTERNAL_d27361c1_4_k_cu_b27f8b22_332874cuda3std6ranges3__45__cpo9iter_moveE - _ZN40_INTERNAL_d27361c1_4_k_cu_b27f8b22_332874cuda3std3__48in_placeE)
_ZN40_INTERNAL_d27361c1_4_k_cu_b27f8b22_332874cuda3std3__48in_placeE:
	.zero		1
	.type		_ZN40_INTERNAL_d27361c1_4_k_cu_b27f8b22_332874cuda3std6ranges3__45__cpo9iter_moveE,@object
	.size		_ZN40_INTERNAL_d27361c1_4_k_cu_b27f8b22_332874cuda3std6ranges3__45__cpo9iter_moveE,(_ZN40_INTERNAL_d27361c1_4_k_cu_b27f8b22_332874cuda3std3__45__cpo5beginE - _ZN40_INTERNAL_d27361c1_4_k_cu_b27f8b22_332874cuda3std6ranges3__45__cpo9iter_moveE)
_ZN40_INTERNAL_d27361c1_4_k_cu_b27f8b22_332874cuda3std6ranges3__45__cpo9iter_moveE:
	.zero		1
	.type		_ZN40_INTERNAL_d27361c1_4_k_cu_b27f8b22_332874cuda3std3__45__cpo5beginE,@object
	.size		_ZN40_INTERNAL_d27361c1_4_k_cu_b27f8b22_332874cuda3std3__45__cpo5beginE,(_ZN40_INTERNAL_d27361c1_4_k_cu_b27f8b22_332874cuda3std3__442_GLOBAL__N__d27361c1_4_k_cu_b27f8b22_332876ignoreE - _ZN40_INTERNAL_d27361c1_4_k_cu_b27f8b22_332874cuda3std3__45__cpo5beginE)
_ZN40_INTERNAL_d27361c1_4_k_cu_b27f8b22_332874cuda3std3__45__cpo5beginE:
	.zero		1
	.type		_ZN40_INTERNAL_d27361c1_4_k_cu_b27f8b22_332874cuda3std3__442_GLOBAL__N__d27361c1_4_k_cu_b27f8b22_332876ignoreE,@object
	.size		_ZN40_INTERNAL_d27361c1_4_k_cu_b27f8b22_332874cuda3std3__442_GLOBAL__N__d27361c1_4_k_cu_b27f8b22_332876ignoreE,(_ZN40_INTERNAL_d27361c1_4_k_cu_b27f8b22_332874cute7productE - _ZN40_INTERNAL_d27361c1_4_k_cu_b27f8b22_332874cuda3std3__442_GLOBAL__N__d27361c1_4_k_cu_b27f8b22_332876ignoreE)
_ZN40_INTERNAL_d27361c1_4_k_cu_b27f8b22_332874cuda3std3__442_GLOBAL__N__d27361c1_4_k_cu_b27f8b22_332876ignoreE:
	.zero		1
	.type		_ZN40_INTERNAL_d27361c1_4_k_cu_b27f8b22_332874cute7productE,@object
	.size		_ZN40_INTERNAL_d27361c1_4_k_cu_b27f8b22_332874cute7productE,(_ZN40_INTERNAL_d27361c1_4_k_cu_b27f8b22_332874cuda3std3__45__cpo3endE - _ZN40_INTERNAL_d27361c1_4_k_cu_b27f8b22_332874cute7productE)
_ZN40_INTERNAL_d27361c1_4_k_cu_b27f8b22_332874cute7productE:
	.zero		1
	.type		_ZN40_INTERNAL_d27361c1_4_k_cu_b27f8b22_332874cuda3std3__45__cpo3endE,@object
	.size		_ZN40_INTERNAL_d27361c1_4_k_cu_b27f8b22_332874cuda3std3__45__cpo3endE,(_ZN40_INTERNAL_d27361c1_4_k_cu_b27f8b22_332874cuda3std3__419piecewise_constructE - _ZN40_INTERNAL_d27361c1_4_k_cu_b27f8b22_332874cuda3std3__45__cpo3endE)
_ZN40_INTERNAL_d27361c1_4_k_cu_b27f8b22_332874cuda3std3__45__cpo3endE:
	.zero		1
	.type		_ZN40_INTERNAL_d27361c1_4_k_cu_b27f8b22_332874cuda3std3__419piecewise_constructE,@object
	.size		_ZN40_INTERNAL_d27361c1_4_k_cu_b27f8b22_332874cuda3std3__419piecewise_constructE,(_ZN40_INTERNAL_d27361c1_4_k_cu_b27f8b22_332874cuda3std3__45__cpo4cendE - _ZN40_INTERNAL_d27361c1_4_k_cu_b27f8b22_332874cuda3std3__419piecewise_constructE)
_ZN40_INTERNAL_d27361c1_4_k_cu_b27f8b22_332874cuda3std3__419piecewise_constructE:
	.zero		1
	.type		_ZN40_INTERNAL_d27361c1_4_k_cu_b27f8b22_332874cuda3std3__45__cpo4cendE,@object
	.size		_ZN40_INTERNAL_d27361c1_4_k_cu_b27f8b22_332874cuda3std3__45__cpo4cendE,(_ZN40_INTERNAL_d27361c1_4_k_cu_b27f8b22_332874cuda3std6ranges3__45__cpo4swapE - _ZN40_INTERNAL_d27361c1_4_k_cu_b27f8b22_332874cuda3std3__45__cpo4cendE)
_ZN40_INTERNAL_d27361c1_4_k_cu_b27f8b22_332874cuda3std3__45__cpo4cendE:
	.zero		1
	.type		_ZN40_INTERNAL_d27361c1_4_k_cu_b27f8b22_332874cuda3std6ranges3__45__cpo4swapE,@object
	.size		_ZN40_INTERNAL_d27361c1_4_k_cu_b27f8b22_332874cuda3std6ranges3__45__cpo4swapE,(.L_10 - _ZN40_INTERNAL_d27361c1_4_k_cu_b27f8b22_332874cuda3std6ranges3__45__cpo4swapE)
_ZN40_INTERNAL_d27361c1_4_k_cu_b27f8b22_332874cuda3std6ranges3__45__cpo4swapE:
	.zero		1
.L_10:


//--------------------- .nv.constant0._ZN7cutlass13device_kernelINS_4gemm6kernel13GemmUniversalIN4cute5tupleIJiiiiEEENS1_10collective13CollectiveMmaINS1_35MainloopSm100TmaUmmaWarpSpecializedILi2ELi2ELi4ENS5_IJNS4_1CILi1EEESB_SB_EEEEENS5_IJNSA_ILi64EEENSA_ILi128EEESF_EEEfNS5_IJlSB_lEEEfNS5_IJSB_llEEENS4_8TiledMMAINS4_8MMA_AtomIJNS4_17SM100_MMA_TF32_SSINS_10tfloat32_tESM_fLi64ELi128ELNS4_4UMMA5MajorE0ELSO_1ELNSN_7ScaleInE0ELSP_0EEEEEENS4_6LayoutISC_NS5_IJNSA_ILi0EEEST_ST_EEEEENS5_IJNS4_10UnderscoreESW_SW_EEEEENS4_13SM90_TMA_LOADENS4_14ComposedLayoutINS4_7SwizzleILi3ELi4ELi3EEENS4_18smem_ptr_flag_bitsILi32EEENSS_INS5_IJNSA_ILi8EEENSA_ILi32EEEEEENS5_IJS16_SB_EEEEEEEvNS4_8identityESZ_NS10_INS11_ILi2ELi5ELi2EEES14_NSS_INS5_IJS16_NSA_ILi4EEEEEENS5_IJSB_S16_EEEEEEEvS1B_EENS_8epilogue10collective18CollectiveEpilogueINS1J_23Sm100TmaWarpSpecializedILi4ELi2ELi16ELb1ELb0EEEJSG_NS5_IJNSS_ISE_SB_EENSS_IS16_SB_EEEEEfSH_fSH_NS1J_6fusion15FusionCallbacksIS1N_NS1R_17LinearCombinationIffffLNS_15FloatRoundStyleE2EEESG_S1Q_JEEENS4_5SM1004TMEM4LOAD26SM100_TMEM_LOAD_16dp128b8xESZ_S1A_NS4_17SM75_U32x4_LDSM_NENS4_14SM90_TMA_STOREES1A_NS4_17SM90_U32x4_STSM_NENS4_39AutoVectorizingCopyWithAssumedAlignmentILi128EEEEEEvvEEEEvNT_6ParamsE --------------------------
	.section	.nv.constant0._ZN7cutlass13device_kernelINS_4gemm6kernel13GemmUniversalIN4cute5tupleIJiiiiEEENS1_10collective13CollectiveMmaINS1_35MainloopSm100TmaUmmaWarpSpecializedILi2ELi2ELi4ENS5_IJNS4_1CILi1EEESB_SB_EEEEENS5_IJNSA_ILi64EEENSA_ILi128EEESF_EEEfNS5_IJlSB_lEEEfNS5_IJSB_llEEENS4_8TiledMMAINS4_8MMA_AtomIJNS4_17SM100_MMA_TF32_SSINS_10tfloat32_tESM_fLi64ELi128ELNS4_4UMMA5MajorE0ELSO_1ELNSN_7ScaleInE0ELSP_0EEEEEENS4_6LayoutISC_NS5_IJNSA_ILi0EEEST_ST_EEEEENS5_IJNS4_10UnderscoreESW_SW_EEEEENS4_13SM90_TMA_LOADENS4_14ComposedLayoutINS4_7SwizzleILi3ELi4ELi3EEENS4_18smem_ptr_flag_bitsILi32EEENSS_INS5_IJNSA_ILi8EEENSA_ILi32EEEEEENS5_IJS16_SB_EEEEEEEvNS4_8identityESZ_NS10_INS11_ILi2ELi5ELi2EEES14_NSS_INS5_IJS16_NSA_ILi4EEEEEENS5_IJSB_S16_EEEEEEEvS1B_EENS_8epilogue10collective18CollectiveEpilogueINS1J_23Sm100TmaWarpSpecializedILi4ELi2ELi16ELb1ELb0EEEJSG_NS5_IJNSS_ISE_SB_EENSS_IS16_SB_EEEEEfSH_fSH_NS1J_6fusion15FusionCallbacksIS1N_NS1R_17LinearCombinationIffffLNS_15FloatRoundStyleE2EEESG_S1Q_JEEENS4_5SM1004TMEM4LOAD26SM100_TMEM_LOAD_16dp128b8xESZ_S1A_NS4_17SM75_U32x4_LDSM_NENS4_14SM90_TMA_STOREES1A_NS4_17SM90_U32x4_STSM_NENS4_39AutoVectorizingCopyWithAssumedAlignmentILi128EEEEEEvvEEEEvNT_6ParamsE,"a",@progbits
	.sectionflags	@""
	.align	4
.nv.constant0._ZN7cutlass13device_kernelINS_4gemm6kernel13GemmUniversalIN4cute5tupleIJiiiiEEENS1_10collective13CollectiveMmaINS1_35MainloopSm100TmaUmmaWarpSpecializedILi2ELi2ELi4ENS5_IJNS4_1CILi1EEESB_SB_EEEEENS5_IJNSA_ILi64EEENSA_ILi128EEESF_EEEfNS5_IJlSB_lEEEfNS5_IJSB_llEEENS4_8TiledMMAINS4_8MMA_AtomIJNS4_17SM100_MMA_TF32_SSINS_10tfloat32_tESM_fLi64ELi128ELNS4_4UMMA5MajorE0ELSO_1ELNSN_7ScaleInE0ELSP_0EEEEEENS4_6LayoutISC_NS5_IJNSA_ILi0EEEST_ST_EEEEENS5_IJNS4_10UnderscoreESW_SW_EEEEENS4_13SM90_TMA_LOADENS4_14ComposedLayoutINS4_7SwizzleILi3ELi4ELi3EEENS4_18smem_ptr_flag_bitsILi32EEENSS_INS5_IJNSA_ILi8EEENSA_ILi32EEEEEENS5_IJS16_SB_EEEEEEEvNS4_8identityESZ_NS10_INS11_ILi2ELi5ELi2EEES14_NSS_INS5_IJS16_NSA_ILi4EEEEEENS5_IJSB_S16_EEEEEEEvS1B_EENS_8epilogue10collective18CollectiveEpilogueINS1J_23Sm100TmaWarpSpecializedILi4ELi2ELi16ELb1ELb0EEEJSG_NS5_IJNSS_ISE_SB_EENSS_IS16_SB_EEEEEfSH_fSH_NS1J_6fusion15FusionCallbacksIS1N_NS1R_17LinearCombinationIffffLNS_15FloatRoundStyleE2EEESG_S1Q_JEEENS4_5SM1004TMEM4LOAD26SM100_TMEM_LOAD_16dp128b8xESZ_S1A_NS4_17SM75_U32x4_LDSM_NENS4_14SM90_TMA_STOREES1A_NS4_17SM90_U32x4_STSM_NENS4_39AutoVectorizingCopyWithAssumedAlignmentILi128EEEEEEvvEEEEvNT_6ParamsE:
	.zero		2944


//--------------------- SYMBOLS --------------------------

	.type		.nv.reservedSmem.offset0,@object
	.size		.nv.reservedSmem.offset0,0x4
	.type		.nv.reservedSmem.cap,@object
	.size		.nv.reservedSmem.cap,0x4
	.type		__assertfail,@function
